	.target	sm_90a

	.elftype	@"ET_EXEC"


//--------------------- .note.nv.tkinfo           --------------------------
	.section	.note.nv.tkinfo,"",@"SHT_NOTE"
	.sectionflags	@"SHF_NOTE_NV_TKINFO"
	.tkinfo
        /*0018*/ 	.word	0x00000002
        /*0030*/ 	.string	""
        /*0030*/ 	.string	"ptxas"
        /*0030*/ 	.string	"Cuda compilation tools, release 13.0, V13.0.88"
        /*0030*/ 	.string	"Build cuda_13.0.r13.0/compiler.36424714_0"
        /*0030*/ 	.string	"-arch sm_90a -m 64 "



//--------------------- .note.nv.cuinfo           --------------------------
	.section	.note.nv.cuinfo,"",@"SHT_NOTE"
	.sectionflags	@"SHF_NOTE_NV_CUINFO"
        /*0018*/ 	.short	0x0002
        /*001a*/ 	.short	0x005a
        /*001c*/ 	.short	0x0082
	.zero		2


//--------------------- .nv.info                  --------------------------
	.section	.nv.info,"",@"SHT_CUDA_INFO"
	.align	4


	//----- nvinfo : EIATTR_REGCOUNT
	.align		4
        /*0000*/ 	.byte	0x04, 0x2f
        /*0002*/ 	.short	(.L_12 - .L_11)
	.align		4
.L_11:
        /*0004*/ 	.word	index@(_ZN7cutlass13device_kernelINS_4conv6kernel13ConvUniversalINS1_16ConvProblemShapeILNS1_8OperatorE0ELi2EEENS1_10collective14CollectiveConvINS1_46MainloopSm90TmaGmmaWarpSpecializedImplicitGemmILS5_0ELi9ELi2EN4cute5tupleIJNSA_1CILi1EEESD_SD_EEENS1_36KernelImplicitTmaWarpSpecializedSm90ELi1EEENSB_IJNSC_ILi128EEENSC_ILi64EEENSB_IJSI_EEEEEENS_6half_tESL_NSA_8TiledMMAINSA_8MMA_AtomIJNSA_4SM904GMMA25MMA_64x64x16_F32F16F16_SSILNSP_5MajorE0ELSR_0ELNSP_7ScaleInE1ELSS_1EEEEEENSA_6LayoutISE_NSB_IJNSC_ILi0EEESW_SW_EEEEENSB_IJNSA_10UnderscoreESZ_SZ_EEEEENS7_6detail26Sm90ImplicitGemmTileTraitsINSA_20SM90_TMA_LOAD_IM2COLENSA_14ComposedLayoutINSA_7SwizzleILi3ELi4ELi3EEENSA_18smem_ptr_flag_bitsILi16EEENSV_INSB_IJNSB_IJNSC_ILi8EEENSC_ILi16EEEEEENSB_IJSI_SD_EEENSB_IJSD_NSC_ILi9EEEEEEEEENSB_IJNSB_IJSI_NSC_ILi512EEEEEENSB_IJSD_SW_EEENSB_IJSW_NSC_ILi8192EEEEEEEEEEEEEvEENS13_INSA_13SM90_TMA_LOADENS15_IS17_S19_NSV_INSB_IJNSB_IJS1A_S1A_EEES1D_S1F_EEENSB_IJS1I_S1J_NSB_IJSW_NSC_ILi4096EEEEEEEEEEEEEvEEEENS_8epilogue10collective6detail29Sm90TmaWarpSpecializedAdapterINS21_15DefaultEpilogueISL_NSB_IJNSB_IJlllEEESD_SW_EEES26_NS20_6thread17LinearCombinationISL_Li1EffLNS27_9ScaleType4KindE0ELNS_15FloatRoundStyleE2ESL_EENS_4gemm15EpilogueDefaultEEEEEvvEEEEvNT_6ParamsE)
        /*0008*/ 	.word	0x0000005a


	//----- nvinfo : EIATTR_FRAME_SIZE
	.align		4
.L_12:
        /*000c*/ 	.byte	0x04, 0x11
        /*000e*/ 	.short	(.L_14 - .L_13)
	.align		4
.L_13:
        /*0010*/ 	.word	index@(_ZN7cutlass13device_kernelINS_4conv6kernel13ConvUniversalINS1_16ConvProblemShapeILNS1_8OperatorE0ELi2EEENS1_10collective14CollectiveConvINS1_46MainloopSm90TmaGmmaWarpSpecializedImplicitGemmILS5_0ELi9ELi2EN4cute5tupleIJNSA_1CILi1EEESD_SD_EEENS1_36KernelImplicitTmaWarpSpecializedSm90ELi1EEENSB_IJNSC_ILi128EEENSC_ILi64EEENSB_IJSI_EEEEEENS_6half_tESL_NSA_8TiledMMAINSA_8MMA_AtomIJNSA_4SM904GMMA25MMA_64x64x16_F32F16F16_SSILNSP_5MajorE0ELSR_0ELNSP_7ScaleInE1ELSS_1EEEEEENSA_6LayoutISE_NSB_IJNSC_ILi0EEESW_SW_EEEEENSB_IJNSA_10UnderscoreESZ_SZ_EEEEENS7_6detail26Sm90ImplicitGemmTileTraitsINSA_20SM90_TMA_LOAD_IM2COLENSA_14ComposedLayoutINSA_7SwizzleILi3ELi4ELi3EEENSA_18smem_ptr_flag_bitsILi16EEENSV_INSB_IJNSB_IJNSC_ILi8EEENSC_ILi16EEEEEENSB_IJSI_SD_EEENSB_IJSD_NSC_ILi9EEEEEEEEENSB_IJNSB_IJSI_NSC_ILi512EEEEEENSB_IJSD_SW_EEENSB_IJSW_NSC_ILi8192EEEEEEEEEEEEEvEENS13_INSA_13SM90_TMA_LOADENS15_IS17_S19_NSV_INSB_IJNSB_IJS1A_S1A_EEES1D_S1F_EEENSB_IJS1I_S1J_NSB_IJSW_NSC_ILi4096EEEEEEEEEEEEEvEEEENS_8epilogue10collective6detail29Sm90TmaWarpSpecializedAdapterINS21_15DefaultEpilogueISL_NSB_IJNSB_IJlllEEESD_SW_EEES26_NS20_6thread17LinearCombinationISL_Li1EffLNS27_9ScaleType4KindE0ELNS_15FloatRoundStyleE2ESL_EENS_4gemm15EpilogueDefaultEEEEEvvEEEEvNT_6ParamsE)
        /*0014*/ 	.word	0x00000000


	//----- nvinfo : EIATTR_MIN_STACK_SIZE
	.align		4
.L_14:
        /*0018*/ 	.byte	0x04, 0x12
        /*001a*/ 	.short	(.L_16 - .L_15)
	.align		4
.L_15:
        /*001c*/ 	.word	index@(_ZN7cutlass13device_kernelINS_4conv6kernel13ConvUniversalINS1_16ConvProblemShapeILNS1_8OperatorE0ELi2EEENS1_10collective14CollectiveConvINS1_46MainloopSm90TmaGmmaWarpSpecializedImplicitGemmILS5_0ELi9ELi2EN4cute5tupleIJNSA_1CILi1EEESD_SD_EEENS1_36KernelImplicitTmaWarpSpecializedSm90ELi1EEENSB_IJNSC_ILi128EEENSC_ILi64EEENSB_IJSI_EEEEEENS_6half_tESL_NSA_8TiledMMAINSA_8MMA_AtomIJNSA_4SM904GMMA25MMA_64x64x16_F32F16F16_SSILNSP_5MajorE0ELSR_0ELNSP_7ScaleInE1ELSS_1EEEEEENSA_6LayoutISE_NSB_IJNSC_ILi0EEESW_SW_EEEEENSB_IJNSA_10UnderscoreESZ_SZ_EEEEENS7_6detail26Sm90ImplicitGemmTileTraitsINSA_20SM90_TMA_LOAD_IM2COLENSA_14ComposedLayoutINSA_7SwizzleILi3ELi4ELi3EEENSA_18smem_ptr_flag_bitsILi16EEENSV_INSB_IJNSB_IJNSC_ILi8EEENSC_ILi16EEEEEENSB_IJSI_SD_EEENSB_IJSD_NSC_ILi9EEEEEEEEENSB_IJNSB_IJSI_NSC_ILi512EEEEEENSB_IJSD_SW_EEENSB_IJSW_NSC_ILi8192EEEEEEEEEEEEEvEENS13_INSA_13SM90_TMA_LOADENS15_IS17_S19_NSV_INSB_IJNSB_IJS1A_S1A_EEES1D_S1F_EEENSB_IJS1I_S1J_NSB_IJSW_NSC_ILi4096EEEEEEEEEEEEEvEEEENS_8epilogue10collective6detail29Sm90TmaWarpSpecializedAdapterINS21_15DefaultEpilogueISL_NSB_IJNSB_IJlllEEESD_SW_EEES26_NS20_6thread17LinearCombinationISL_Li1EffLNS27_9ScaleType4KindE0ELNS_15FloatRoundStyleE2ESL_EENS_4gemm15EpilogueDefaultEEEEEvvEEEEvNT_6ParamsE)
        /*0020*/ 	.word	0x00000000
.L_16:


//--------------------- .nv.compat                --------------------------
	.section	.nv.compat,"",@"SHT_CUDA_COMPAT_INFO"
	.align	4
        /*0000*/ 	.byte	0x02, 0x09, 0x01, 0x00, 0x02, 0x02, 0x04, 0x00, 0x02, 0x05, 0x05, 0x00, 0x03, 0x07, 0x01, 0x01
        /*0010*/ 	.byte	0x02, 0x03, 0x01, 0x00, 0x02, 0x06, 0x01, 0x00, 0x04, 0x0b, 0x08, 0x00, 0x00, 0x00, 0x00, 0x00
        /*0020*/ 	.byte	0x00, 0x00, 0x00, 0x00


//--------------------- .nv.info._ZN7cutlass13device_kernelINS_4conv6kernel13ConvUniversalINS1_16ConvProblemShapeILNS1_8OperatorE0ELi2EEENS1_10collective14CollectiveConvINS1_46MainloopSm90TmaGmmaWarpSpecializedImplicitGemmILS5_0ELi9ELi2EN4cute5tupleIJNSA_1CILi1EEESD_SD_EEENS1_36KernelImplicitTmaWarpSpecializedSm90ELi1EEENSB_IJNSC_ILi128EEENSC_ILi64EEENSB_IJSI_EEEEEENS_6half_tESL_NSA_8TiledMMAINSA_8MMA_AtomIJNSA_4SM904GMMA25MMA_64x64x16_F32F16F16_SSILNSP_5MajorE0ELSR_0ELNSP_7ScaleInE1ELSS_1EEEEEENSA_6LayoutISE_NSB_IJNSC_ILi0EEESW_SW_EEEEENSB_IJNSA_10UnderscoreESZ_SZ_EEEEENS7_6detail26Sm90ImplicitGemmTileTraitsINSA_20SM90_TMA_LOAD_IM2COLENSA_14ComposedLayoutINSA_7SwizzleILi3ELi4ELi3EEENSA_18smem_ptr_flag_bitsILi16EEENSV_INSB_IJNSB_IJNSC_ILi8EEENSC_ILi16EEEEEENSB_IJSI_SD_EEENSB_IJSD_NSC_ILi9EEEEEEEEENSB_IJNSB_IJSI_NSC_ILi512EEEEEENSB_IJSD_SW_EEENSB_IJSW_NSC_ILi8192EEEEEEEEEEEEEvEENS13_INSA_13SM90_TMA_LOADENS15_IS17_S19_NSV_INSB_IJNSB_IJS1A_S1A_EEES1D_S1F_EEENSB_IJS1I_S1J_NSB_IJSW_NSC_ILi4096EEEEEEEEEEEEEvEEEENS_8epilogue10collective6detail29Sm90TmaWarpSpecializedAdapterINS21_15DefaultEpilogueISL_NSB_IJNSB_IJlllEEESD_SW_EEES26_NS20_6thread17LinearCombinationISL_Li1EffLNS27_9ScaleType4KindE0ELNS_15FloatRoundStyleE2ESL_EENS_4gemm15EpilogueDefaultEEEEEvvEEEEvNT_6ParamsE --------------------------
	.section	.nv.info._ZN7cutlass13device_kernelINS_4conv6kernel13ConvUniversalINS1_16ConvProblemShapeILNS1_8OperatorE0ELi2EEENS1_10collective14CollectiveConvINS1_46MainloopSm90TmaGmmaWarpSpecializedImplicitGemmILS5_0ELi9ELi2EN4cute5tupleIJNSA_1CILi1EEESD_SD_EEENS1_36KernelImplicitTmaWarpSpecializedSm90ELi1EEENSB_IJNSC_ILi128EEENSC_ILi64EEENSB_IJSI_EEEEEENS_6half_tESL_NSA_8TiledMMAINSA_8MMA_AtomIJNSA_4SM904GMMA25MMA_64x64x16_F32F16F16_SSILNSP_5MajorE0ELSR_0ELNSP_7ScaleInE1ELSS_1EEEEEENSA_6LayoutISE_NSB_IJNSC_ILi0EEESW_SW_EEEEENSB_IJNSA_10UnderscoreESZ_SZ_EEEEENS7_6detail26Sm90ImplicitGemmTileTraitsINSA_20SM90_TMA_LOAD_IM2COLENSA_14ComposedLayoutINSA_7SwizzleILi3ELi4ELi3EEENSA_18smem_ptr_flag_bitsILi16EEENSV_INSB_IJNSB_IJNSC_ILi8EEENSC_ILi16EEEEEENSB_IJSI_SD_EEENSB_IJSD_NSC_ILi9EEEEEEEEENSB_IJNSB_IJSI_NSC_ILi512EEEEEENSB_IJSD_SW_EEENSB_IJSW_NSC_ILi8192EEEEEEEEEEEEEvEENS13_INSA_13SM90_TMA_LOADENS15_IS17_S19_NSV_INSB_IJNSB_IJS1A_S1A_EEES1D_S1F_EEENSB_IJS1I_S1J_NSB_IJSW_NSC_ILi4096EEEEEEEEEEEEEvEEEENS_8epilogue10collective6detail29Sm90TmaWarpSpecializedAdapterINS21_15DefaultEpilogueISL_NSB_IJNSB_IJlllEEESD_SW_EEES26_NS20_6thread17LinearCombinationISL_Li1EffLNS27_9ScaleType4KindE0ELNS_15FloatRoundStyleE2ESL_EENS_4gemm15EpilogueDefaultEEEEEvvEEEEvNT_6ParamsE,"",@"SHT_CUDA_INFO"
	.sectionflags	@""
	.align	4


	//----- nvinfo : EIATTR_CUDA_API_VERSION
	.align		4
        /*0000*/ 	.byte	0x04, 0x37
        /*0002*/ 	.short	(.L_18 - .L_17)
.L_17:
        /*0004*/ 	.word	0x00000082


	//----- nvinfo : EIATTR_KPARAM_INFO
	.align		4
.L_18:
        /*0008*/ 	.byte	0x04, 0x17
        /*000a*/ 	.short	(.L_20 - .L_19)
.L_19:
        /*000c*/ 	.word	0x00000000
        /*0010*/ 	.short	0x0000
        /*0012*/ 	.short	0x0070
        /*0014*/ 	.byte	0x00, 0xf0, 0x01, 0x0e


	//----- nvinfo : EIATTR_SPARSE_MMA_MASK
	.align		4
.L_20:
        /*0018*/ 	.byte	0x03, 0x50
        /*001a*/ 	.short	0x0000


	//----- nvinfo : EIATTR_MAXREG_COUNT
	.align		4
        /*001c*/ 	.byte	0x03, 0x1b
        /*001e*/ 	.short	0x00ff


	//----- nvinfo : EIATTR_NUM_BARRIERS
	.align		4
        /*0020*/ 	.byte	0x02, 0x4c
        /*0022*/ 	.byte	0x01
	.zero		1


	//----- nvinfo : EIATTR_MERCURY_ISA_VERSION
	.align		4
        /*0024*/ 	.byte	0x03, 0x5f
        /*0026*/ 	.short	0x0101


	//----- nvinfo : EIATTR_COOP_GROUP_MASK_REGIDS
	.align		4
        /*0028*/ 	.byte	0x04, 0x29
        /*002a*/ 	.short	(.L_22 - .L_21)


	//   ....[0]....
.L_21:
        /*002c*/ 	.word	0xffffffff


	//   ....[1]....
        /*0030*/ 	.word	0xffffffff


	//   ....[2]....
        /*0034*/ 	.word	0xffffffff


	//----- nvinfo : EIATTR_COOP_GROUP_INSTR_OFFSETS
	.align		4
.L_22:
        /*0038*/ 	.byte	0x04, 0x28
        /*003a*/ 	.short	(.L_24 - .L_23)


	//   ....[0]....
.L_23:
        /*003c*/ 	.word	0x00000060


	//   ....[1]....
        /*0040*/ 	.word	0x00000070


	//   ....[2]....
        /*0044*/ 	.word	0x00000130


	//----- nvinfo : EIATTR_MBARRIER_INSTR_OFFSETS
	.align		4
.L_24:
        /*0048*/ 	.byte	0x04, 0x39
        /*004a*/ 	.short	(.L_26 - .L_25)


	//   ....[0]....
.L_25:
        /*004c*/ 	.word	0x00000270
        /*0050*/ 	.word	0x000000ff
        /*0054*/ 	.word	0x00036000
        /*0058*/ 	.short	0x0100
        /*005a*/ 	.byte	0x08
	.zero		1


	//   ....[1]....
        /*005c*/ 	.word	0x00000280
        /*0060*/ 	.word	0x000000ff
        /*0064*/ 	.word	0x00036048
        /*0068*/ 	.short	0x0100
        /*006a*/ 	.byte	0x08
	.zero		1


	//   ....[2]....
        /*006c*/ 	.word	0x00000290
        /*0070*/ 	.word	0x000000ff
        /*0074*/ 	.word	0x00036008
        /*0078*/ 	.short	0x0100
        /*007a*/ 	.byte	0x08
	.zero		1


	//   ....[3]....
        /*007c*/ 	.word	0x000002a0
        /*0080*/ 	.word	0x000000ff
        /*0084*/ 	.word	0x00036050
        /*0088*/ 	.short	0x0100
        /*008a*/ 	.byte	0x08
	.zero		1


	//   ....[4]....
        /*008c*/ 	.word	0x000002b0
        /*0090*/ 	.word	0x000000ff
        /*0094*/ 	.word	0x00036010
        /*0098*/ 	.short	0x0100
        /*009a*/ 	.byte	0x08
	.zero		1


	//   ....[5]....
        /*009c*/ 	.word	0x000002c0
        /*00a0*/ 	.word	0x000000ff
        /*00a4*/ 	.word	0x00036058
        /*00a8*/ 	.short	0x0100
        /*00aa*/ 	.byte	0x08
	.zero		1


	//   ....[6]....
        /*00ac*/ 	.word	0x000002d0
        /*00b0*/ 	.word	0x000000ff
        /*00b4*/ 	.word	0x00036018
        /*00b8*/ 	.short	0x0100
        /*00ba*/ 	.byte	0x08
	.zero		1


	//   ....[7]....
        /*00bc*/ 	.word	0x000002e0
        /*00c0*/ 	.word	0x000000ff
        /*00c4*/ 	.word	0x00036060
        /*00c8*/ 	.short	0x0100
        /*00ca*/ 	.byte	0x08
	.zero		1


	//   ....[8]....
        /*00cc*/ 	.word	0x000002f0
        /*00d0*/ 	.word	0x000000ff
        /*00d4*/ 	.word	0x00036020
        /*00d8*/ 	.short	0x0100
        /*00da*/ 	.byte	0x08
	.zero		1


	//   ....[9]....
        /*00dc*/ 	.word	0x00000300
        /*00e0*/ 	.word	0x000000ff
        /*00e4*/ 	.word	0x00036068
        /*00e8*/ 	.short	0x0100
        /*00ea*/ 	.byte	0x08
	.zero		1


	//   ....[10]....
        /*00ec*/ 	.word	0x00000310
        /*00f0*/ 	.word	0x000000ff
        /*00f4*/ 	.word	0x00036028
        /*00f8*/ 	.short	0x0100
        /*00fa*/ 	.byte	0x08
	.zero		1


	//   ....[11]....
        /*00fc*/ 	.word	0x00000320
        /*0100*/ 	.word	0x000000ff
        /*0104*/ 	.word	0x00036070
        /*0108*/ 	.short	0x0100
        /*010a*/ 	.byte	0x08
	.zero		1


	//   ....[12]....
        /*010c*/ 	.word	0x00000330
        /*0110*/ 	.word	0x000000ff
        /*0114*/ 	.word	0x00036030
        /*0118*/ 	.short	0x0100
        /*011a*/ 	.byte	0x08
	.zero		1


	//   ....[13]....
        /*011c*/ 	.word	0x00000340
        /*0120*/ 	.word	0x000000ff
        /*0124*/ 	.word	0x00036078
        /*0128*/ 	.short	0x0100
        /*012a*/ 	.byte	0x08
	.zero		1


	//   ....[14]....
        /*012c*/ 	.word	0x00000350
        /*0130*/ 	.word	0x000000ff
        /*0134*/ 	.word	0x00036038
        /*0138*/ 	.short	0x0100
        /*013a*/ 	.byte	0x08
	.zero		1


	//   ....[15]....
        /*013c*/ 	.word	0x00000360
        /*0140*/ 	.word	0x000000ff
        /*0144*/ 	.word	0x00036080
        /*0148*/ 	.short	0x0100
        /*014a*/ 	.byte	0x08
	.zero		1


	//   ....[16]....
        /*014c*/ 	.word	0x00000370
        /*0150*/ 	.word	0x000000ff
        /*0154*/ 	.word	0x00036040
        /*0158*/ 	.short	0x0100
        /*015a*/ 	.byte	0x08
	.zero		1


	//   ....[17]....
        /*015c*/ 	.word	0x00000380
        /*0160*/ 	.word	0x000000ff
        /*0164*/ 	.word	0x00036088
        /*0168*/ 	.short	0x0100
        /*016a*/ 	.byte	0x08
	.zero		1


	//   ....[18]....
        /*016c*/ 	.word	0x00000a30
        /*0170*/ 	.word	0x00000005
        /*0174*/ 	.word	0x00036000
        /*0178*/ 	.short	0x010a
        /*017a*/ 	.byte	0x3f
	.zero		1


	//   ....[19]....
        /*017c*/ 	.word	0x00000ed0
        /*0180*/ 	.word	0x00000006
        /*0184*/ 	.word	0x00036000
        /*0188*/ 	.short	0x010a
        /*018a*/ 	.byte	0x3f
	.zero		1


	//   ....[20]....
        /*018c*/ 	.word	0x000011f0
        /*0190*/ 	.word	0x000000ff
        /*0194*/ 	.word	0x00000000
        /*0198*/ 	.short	0x0101
        /*019a*/ 	.byte	0x08
	.zero		1


	//   ....[21]....
        /*019c*/ 	.word	0x000013e0
        /*01a0*/ 	.word	0x00000003
        /*01a4*/ 	.word	0x00000000
        /*01a8*/ 	.short	0x0101
        /*01aa*/ 	.byte	0x3f
	.zero		1


	//   ....[22]....
        /*01ac*/ 	.word	0x000061e0
        /*01b0*/ 	.word	0x0000000c
        /*01b4*/ 	.word	0x00036048
        /*01b8*/ 	.short	0x010a
        /*01ba*/ 	.byte	0x3f
	.zero		1


	//   ....[23]....
        /*01bc*/ 	.word	0x00006890
        /*01c0*/ 	.word	0x00000004
        /*01c4*/ 	.word	0x00000000
        /*01c8*/ 	.short	0x010a
        /*01ca*/ 	.byte	0x3f
	.zero		1


	//   ....[24]....
        /*01cc*/ 	.word	0x00006940
        /*01d0*/ 	.word	0x00000000
        /*01d4*/ 	.word	0x00000000
        /*01d8*/ 	.short	0x010a
        /*01da*/ 	.byte	0x3f
	.zero		1


	//   ....[25]....
        /*01dc*/ 	.word	0x000069f0
        /*01e0*/ 	.word	0x00000000
        /*01e4*/ 	.word	0x00000000
        /*01e8*/ 	.short	0x010a
        /*01ea*/ 	.byte	0x3f
	.zero		1


	//   ....[26]....
        /*01ec*/ 	.word	0x00006aa0
        /*01f0*/ 	.word	0x00000000
        /*01f4*/ 	.word	0x00000000
        /*01f8*/ 	.short	0x010a
        /*01fa*/ 	.byte	0x3f
	.zero		1


	//   ....[27]....
        /*01fc*/ 	.word	0x00006b50
        /*0200*/ 	.word	0x00000000
        /*0204*/ 	.word	0x00000000
        /*0208*/ 	.short	0x010a
        /*020a*/ 	.byte	0x3f
	.zero		1


	//   ....[28]....
        /*020c*/ 	.word	0x00006c00
        /*0210*/ 	.word	0x00000000
        /*0214*/ 	.word	0x00000000
        /*0218*/ 	.short	0x010a
        /*021a*/ 	.byte	0x3f
	.zero		1


	//   ....[29]....
        /*021c*/ 	.word	0x00006cb0
        /*0220*/ 	.word	0x00000000
        /*0224*/ 	.word	0x00000000
        /*0228*/ 	.short	0x010a
        /*022a*/ 	.byte	0x3f
	.zero		1


	//   ....[30]....
        /*022c*/ 	.word	0x00006d60
        /*0230*/ 	.word	0x00000000
        /*0234*/ 	.word	0x00000000
        /*0238*/ 	.short	0x010a
        /*023a*/ 	.byte	0x3f
	.zero		1


	//   ....[31]....
        /*023c*/ 	.word	0x00006e10
        /*0240*/ 	.word	0x00000003
        /*0244*/ 	.word	0x00000000
        /*0248*/ 	.short	0x010a
        /*024a*/ 	.byte	0x3f
	.zero		1


	//----- nvinfo : EIATTR_NUM_MBARRIERS
	.align		4
.L_26:
        /*024c*/ 	.byte	0x03, 0x38
        /*024e*/ 	.short	0x0012


	//----- nvinfo : EIATTR_EXIT_INSTR_OFFSETS
	.align		4
        /*0250*/ 	.byte	0x04, 0x1c
        /*0252*/ 	.short	(.L_28 - .L_27)


	//   ....[0]....
.L_27:
        /*0254*/ 	.word	0x00000760


	//   ....[1]....
        /*0258*/ 	.word	0x00001530


	//   ....[2]....
        /*025c*/ 	.word	0x00004900


	//   ....[3]....
        /*0260*/ 	.word	0x00004930


	//   ....[4]....
        /*0264*/ 	.word	0x00005f90


	//   ....[5]....
        /*0268*/ 	.word	0x00005fc0


	//   ....[6]....
        /*026c*/ 	.word	0x00005fe0


	//   ....[7]....
        /*0270*/ 	.word	0x00006780


	//   ....[8]....
        /*0274*/ 	.word	0x00006e40


	//----- nvinfo : EIATTR_MAX_THREADS
	.align		4
.L_28:
        /*0278*/ 	.byte	0x04, 0x05
        /*027a*/ 	.short	(.L_30 - .L_29)
.L_29:
        /*027c*/ 	.word	0x00000100
        /*0280*/ 	.word	0x00000001
        /*0284*/ 	.word	0x00000001


	//----- nvinfo : EIATTR_CRS_STACK_SIZE
	.align		4
.L_30:
        /*0288*/ 	.byte	0x04, 0x1e
        /*028a*/ 	.short	(.L_32 - .L_31)
.L_31:
        /*028c*/ 	.word	0x00000000


	//----- nvinfo : EIATTR_CBANK_PARAM_SIZE
	.align		4
.L_32:
        /*0290*/ 	.byte	0x03, 0x19
        /*0292*/ 	.short	0x03f0


	//----- nvinfo : EIATTR_PARAM_CBANK
	.align		4
        /*0294*/ 	.byte	0x04, 0x0a
        /*0296*/ 	.short	(.L_34 - .L_33)
	.align		4
.L_33:
        /*0298*/ 	.word	index@(.nv.constant0._ZN7cutlass13device_kernelINS_4conv6kernel13ConvUniversalINS1_16ConvProblemShapeILNS1_8OperatorE0ELi2EEENS1_10collective14CollectiveConvINS1_46MainloopSm90TmaGmmaWarpSpecializedImplicitGemmILS5_0ELi9ELi2EN4cute5tupleIJNSA_1CILi1EEESD_SD_EEENS1_36KernelImplicitTmaWarpSpecializedSm90ELi1EEENSB_IJNSC_ILi128EEENSC_ILi64EEENSB_IJSI_EEEEEENS_6half_tESL_NSA_8TiledMMAINSA_8MMA_AtomIJNSA_4SM904GMMA25MMA_64x64x16_F32F16F16_SSILNSP_5MajorE0ELSR_0ELNSP_7ScaleInE1ELSS_1EEEEEENSA_6LayoutISE_NSB_IJNSC_ILi0EEESW_SW_EEEEENSB_IJNSA_10UnderscoreESZ_SZ_EEEEENS7_6detail26Sm90ImplicitGemmTileTraitsINSA_20SM90_TMA_LOAD_IM2COLENSA_14ComposedLayoutINSA_7SwizzleILi3ELi4ELi3EEENSA_18smem_ptr_flag_bitsILi16EEENSV_INSB_IJNSB_IJNSC_ILi8EEENSC_ILi16EEEEEENSB_IJSI_SD_EEENSB_IJSD_NSC_ILi9EEEEEEEEENSB_IJNSB_IJSI_NSC_ILi512EEEEEENSB_IJSD_SW_EEENSB_IJSW_NSC_ILi8192EEEEEEEEEEEEEvEENS13_INSA_13SM90_TMA_LOADENS15_IS17_S19_NSV_INSB_IJNSB_IJS1A_S1A_EEES1D_S1F_EEENSB_IJS1I_S1J_NSB_IJSW_NSC_ILi4096EEEEEEEEEEEEEvEEEENS_8epilogue10collective6detail29Sm90TmaWarpSpecializedAdapterINS21_15DefaultEpilogueISL_NSB_IJNSB_IJlllEEESD_SW_EEES26_NS20_6thread17LinearCombinationISL_Li1EffLNS27_9ScaleType4KindE0ELNS_15FloatRoundStyleE2ESL_EENS_4gemm15EpilogueDefaultEEEEEvvEEEEvNT_6ParamsE)
        /*029c*/ 	.short	0x0210
        /*029e*/ 	.short	0x03f0


	//----- nvinfo : EIATTR_SW_WAR
	.align		4
.L_34:
        /*02a0*/ 	.byte	0x04, 0x36
        /*02a2*/ 	.short	(.L_36 - .L_35)
.L_35:
        /*02a4*/ 	.word	0x00000008
.L_36:


//--------------------- .nv.callgraph             --------------------------
	.section	.nv.callgraph,"",@"SHT_CUDA_CALLGRAPH"
	.align	4
	.sectionentsize	8
	.align		4
        /*0000*/ 	.word	0x00000000
	.align		4
        /*0004*/ 	.word	0xffffffff
	.align		4
        /*0008*/ 	.word	0x00000000
	.align		4
        /*000c*/ 	.word	0xfffffffe
	.align		4
        /*0010*/ 	.word	0x00000000
	.align		4
        /*0014*/ 	.word	0xfffffffd
	.align		4
        /*0018*/ 	.word	0x00000000
	.align		4
        /*001c*/ 	.word	0xfffffffc


//--------------------- .nv.constant4             --------------------------
	.section	.nv.constant4,"a",@progbits
	.align	8
	.align		8
.nv.constant4:
        /*0000*/ 	.dword	_ZN39_INTERNAL_9b42a1aa_4_k_cu_c8a1f082_29164cuda3std3__45__cpo5beginE
	.align		8
        /*0008*/ 	.dword	_ZN39_INTERNAL_9b42a1aa_4_k_cu_c8a1f082_29164cuda3std3__45__cpo3endE
	.align		8
        /*0010*/ 	.dword	_ZN39_INTERNAL_9b42a1aa_4_k_cu_c8a1f082_29164cuda3std3__45__cpo6cbeginE
	.align		8
        /*0018*/ 	.dword	_ZN39_INTERNAL_9b42a1aa_4_k_cu_c8a1f082_29164cuda3std3__45__cpo4cendE
	.align		8
        /*0020*/ 	.dword	_ZN39_INTERNAL_9b42a1aa_4_k_cu_c8a1f082_29164cuda3std3__441_GLOBAL__N__9b42a1aa_4_k_cu_c8a1f082_29166ignoreE
	.align		8
        /*0028*/ 	.dword	_ZN39_INTERNAL_9b42a1aa_4_k_cu_c8a1f082_29164cuda3std3__419piecewise_constructE
	.align		8
        /*0030*/ 	.dword	_ZN39_INTERNAL_9b42a1aa_4_k_cu_c8a1f082_29164cuda3std3__48in_placeE
	.align		8
        /*0038*/ 	.dword	_ZN39_INTERNAL_9b42a1aa_4_k_cu_c8a1f082_29164cuda3std6ranges3__45__cpo4swapE
	.align		8
        /*0040*/ 	.dword	_ZN39_INTERNAL_9b42a1aa_4_k_cu_c8a1f082_29164cuda3std6ranges3__45__cpo9iter_moveE
	.align		8
        /*0048*/ 	.dword	_ZN39_INTERNAL_9b42a1aa_4_k_cu_c8a1f082_29164cute7productE
	.align		8
        /*0050*/ 	.dword	_ZN39_INTERNAL_9b42a1aa_4_k_cu_c8a1f082_29164cute1_E


//--------------------- .text._ZN7cutlass13device_kernelINS_4conv6kernel13ConvUniversalINS1_16ConvProblemShapeILNS1_8OperatorE0ELi2EEENS1_10collective14CollectiveConvINS1_46MainloopSm90TmaGmmaWarpSpecializedImplicitGemmILS5_0ELi9ELi2EN4cute5tupleIJNSA_1CILi1EEESD_SD_EEENS1_36KernelImplicitTmaWarpSpecializedSm90ELi1EEENSB_IJNSC_ILi128EEENSC_ILi64EEENSB_IJSI_EEEEEENS_6half_tESL_NSA_8TiledMMAINSA_8MMA_AtomIJNSA_4SM904GMMA25MMA_64x64x16_F32F16F16_SSILNSP_5MajorE0ELSR_0ELNSP_7ScaleInE1ELSS_1EEEEEENSA_6LayoutISE_NSB_IJNSC_ILi0EEESW_SW_EEEEENSB_IJNSA_10UnderscoreESZ_SZ_EEEEENS7_6detail26Sm90ImplicitGemmTileTraitsINSA_20SM90_TMA_LOAD_IM2COLENSA_14ComposedLayoutINSA_7SwizzleILi3ELi4ELi3EEENSA_18smem_ptr_flag_bitsILi16EEENSV_INSB_IJNSB_IJNSC_ILi8EEENSC_ILi16EEEEEENSB_IJSI_SD_EEENSB_IJSD_NSC_ILi9EEEEEEEEENSB_IJNSB_IJSI_NSC_ILi512EEEEEENSB_IJSD_SW_EEENSB_IJSW_NSC_ILi8192EEEEEEEEEEEEEvEENS13_INSA_13SM90_TMA_LOADENS15_IS17_S19_NSV_INSB_IJNSB_IJS1A_S1A_EEES1D_S1F_EEENSB_IJS1I_S1J_NSB_IJSW_NSC_ILi4096EEEEEEEEEEEEEvEEEENS_8epilogue10collective6detail29Sm90TmaWarpSpecializedAdapterINS21_15DefaultEpilogueISL_NSB_IJNSB_IJlllEEESD_SW_EEES26_NS20_6thread17LinearCombinationISL_Li1EffLNS27_9ScaleType4KindE0ELNS_15FloatRoundStyleE2ESL_EENS_4gemm15EpilogueDefaultEEEEEvvEEEEvNT_6ParamsE --------------------------
	.section	.text._ZN7cutlass13device_kernelINS_4conv6kernel13ConvUniversalINS1_16ConvProblemShapeILNS1_8OperatorE0ELi2EEENS1_10collective14CollectiveConvINS1_46MainloopSm90TmaGmmaWarpSpecializedImplicitGemmILS5_0ELi9ELi2EN4cute5tupleIJNSA_1CILi1EEESD_SD_EEENS1_36KernelImplicitTmaWarpSpecializedSm90ELi1EEENSB_IJNSC_ILi128EEENSC_ILi64EEENSB_IJSI_EEEEEENS_6half_tESL_NSA_8TiledMMAINSA_8MMA_AtomIJNSA_4SM904GMMA25MMA_64x64x16_F32F16F16_SSILNSP_5MajorE0ELSR_0ELNSP_7ScaleInE1ELSS_1EEEEEENSA_6LayoutISE_NSB_IJNSC_ILi0EEESW_SW_EEEEENSB_IJNSA_10UnderscoreESZ_SZ_EEEEENS7_6detail26Sm90ImplicitGemmTileTraitsINSA_20SM90_TMA_LOAD_IM2COLENSA_14ComposedLayoutINSA_7SwizzleILi3ELi4ELi3EEENSA_18smem_ptr_flag_bitsILi16EEENSV_INSB_IJNSB_IJNSC_ILi8EEENSC_ILi16EEEEEENSB_IJSI_SD_EEENSB_IJSD_NSC_ILi9EEEEEEEEENSB_IJNSB_IJSI_NSC_ILi512EEEEEENSB_IJSD_SW_EEENSB_IJSW_NSC_ILi8192EEEEEEEEEEEEEvEENS13_INSA_13SM90_TMA_LOADENS15_IS17_S19_NSV_INSB_IJNSB_IJS1A_S1A_EEES1D_S1F_EEENSB_IJS1I_S1J_NSB_IJSW_NSC_ILi4096EEEEEEEEEEEEEvEEEENS_8epilogue10collective6detail29Sm90TmaWarpSpecializedAdapterINS21_15DefaultEpilogueISL_NSB_IJNSB_IJlllEEESD_SW_EEES26_NS20_6thread17LinearCombinationISL_Li1EffLNS27_9ScaleType4KindE0ELNS_15FloatRoundStyleE2ESL_EENS_4gemm15EpilogueDefaultEEEEEvvEEEEvNT_6ParamsE,"ax",@progbits
	.align	128
.text._ZN7cutlass13device_kernelINS_4conv6kernel13ConvUniversalINS1_16ConvProblemShapeILNS1_8OperatorE0ELi2EEENS1_10collective14CollectiveConvINS1_46MainloopSm90TmaGmmaWarpSpecializedImplicitGemmILS5_0ELi9ELi2EN4cute5tupleIJNSA_1CILi1EEESD_SD_EEENS1_36KernelImplicitTmaWarpSpecializedSm90ELi1EEENSB_IJNSC_ILi128EEENSC_ILi64EEENSB_IJSI_EEEEEENS_6half_tESL_NSA_8TiledMMAINSA_8MMA_AtomIJNSA_4SM904GMMA25MMA_64x64x16_F32F16F16_SSILNSP_5MajorE0ELSR_0ELNSP_7ScaleInE1ELSS_1EEEEEENSA_6LayoutISE_NSB_IJNSC_ILi0EEESW_SW_EEEEENSB_IJNSA_10UnderscoreESZ_SZ_EEEEENS7_6detail26Sm90ImplicitGemmTileTraitsINSA_20SM90_TMA_LOAD_IM2COLENSA_14ComposedLayoutINSA_7SwizzleILi3ELi4ELi3EEENSA_18smem_ptr_flag_bitsILi16EEENSV_INSB_IJNSB_IJNSC_ILi8EEENSC_ILi16EEEEEENSB_IJSI_SD_EEENSB_IJSD_NSC_ILi9EEEEEEEEENSB_IJNSB_IJSI_NSC_ILi512EEEEEENSB_IJSD_SW_EEENSB_IJSW_NSC_ILi8192EEEEEEEEEEEEEvEENS13_INSA_13SM90_TMA_LOADENS15_IS17_S19_NSV_INSB_IJNSB_IJS1A_S1A_EEES1D_S1F_EEENSB_IJS1I_S1J_NSB_IJSW_NSC_ILi4096EEEEEEEEEEEEEvEEEENS_8epilogue10collective6detail29Sm90TmaWarpSpecializedAdapterINS21_15DefaultEpilogueISL_NSB_IJNSB_IJlllEEESD_SW_EEES26_NS20_6thread17LinearCombinationISL_Li1EffLNS27_9ScaleType4KindE0ELNS_15FloatRoundStyleE2ESL_EENS_4gemm15EpilogueDefaultEEEEEvvEEEEvNT_6ParamsE:
        .type           _ZN7cutlass13device_kernelINS_4conv6kernel13ConvUniversalINS1_16ConvProblemShapeILNS1_8OperatorE0ELi2EEENS1_10collective14CollectiveConvINS1_46MainloopSm90TmaGmmaWarpSpecializedImplicitGemmILS5_0ELi9ELi2EN4cute5tupleIJNSA_1CILi1EEESD_SD_EEENS1_36KernelImplicitTmaWarpSpecializedSm90ELi1EEENSB_IJNSC_ILi128EEENSC_ILi64EEENSB_IJSI_EEEEEENS_6half_tESL_NSA_8TiledMMAINSA_8MMA_AtomIJNSA_4SM904GMMA25MMA_64x64x16_F32F16F16_SSILNSP_5MajorE0ELSR_0ELNSP_7ScaleInE1ELSS_1EEEEEENSA_6LayoutISE_NSB_IJNSC_ILi0EEESW_SW_EEEEENSB_IJNSA_10UnderscoreESZ_SZ_EEEEENS7_6detail26Sm90ImplicitGemmTileTraitsINSA_20SM90_TMA_LOAD_IM2COLENSA_14ComposedLayoutINSA_7SwizzleILi3ELi4ELi3EEENSA_18smem_ptr_flag_bitsILi16EEENSV_INSB_IJNSB_IJNSC_ILi8EEENSC_ILi16EEEEEENSB_IJSI_SD_EEENSB_IJSD_NSC_ILi9EEEEEEEEENSB_IJNSB_IJSI_NSC_ILi512EEEEEENSB_IJSD_SW_EEENSB_IJSW_NSC_ILi8192EEEEEEEEEEEEEvEENS13_INSA_13SM90_TMA_LOADENS15_IS17_S19_NSV_INSB_IJNSB_IJS1A_S1A_EEES1D_S1F_EEENSB_IJS1I_S1J_NSB_IJSW_NSC_ILi4096EEEEEEEEEEEEEvEEEENS_8epilogue10collective6detail29Sm90TmaWarpSpecializedAdapterINS21_15DefaultEpilogueISL_NSB_IJNSB_IJlllEEESD_SW_EEES26_NS20_6thread17LinearCombinationISL_Li1EffLNS27_9ScaleType4KindE0ELNS_15FloatRoundStyleE2ESL_EENS_4gemm15EpilogueDefaultEEEEEvvEEEEvNT_6ParamsE,@function
        .size           _ZN7cutlass13device_kernelINS_4conv6kernel13ConvUniversalINS1_16ConvProblemShapeILNS1_8OperatorE0ELi2EEENS1_10collective14CollectiveConvINS1_46MainloopSm90TmaGmmaWarpSpecializedImplicitGemmILS5_0ELi9ELi2EN4cute5tupleIJNSA_1CILi1EEESD_SD_EEENS1_36KernelImplicitTmaWarpSpecializedSm90ELi1EEENSB_IJNSC_ILi128EEENSC_ILi64EEENSB_IJSI_EEEEEENS_6half_tESL_NSA_8TiledMMAINSA_8MMA_AtomIJNSA_4SM904GMMA25MMA_64x64x16_F32F16F16_SSILNSP_5MajorE0ELSR_0ELNSP_7ScaleInE1ELSS_1EEEEEENSA_6LayoutISE_NSB_IJNSC_ILi0EEESW_SW_EEEEENSB_IJNSA_10UnderscoreESZ_SZ_EEEEENS7_6detail26Sm90ImplicitGemmTileTraitsINSA_20SM90_TMA_LOAD_IM2COLENSA_14ComposedLayoutINSA_7SwizzleILi3ELi4ELi3EEENSA_18smem_ptr_flag_bitsILi16EEENSV_INSB_IJNSB_IJNSC_ILi8EEENSC_ILi16EEEEEENSB_IJSI_SD_EEENSB_IJSD_NSC_ILi9EEEEEEEEENSB_IJNSB_IJSI_NSC_ILi512EEEEEENSB_IJSD_SW_EEENSB_IJSW_NSC_ILi8192EEEEEEEEEEEEEvEENS13_INSA_13SM90_TMA_LOADENS15_IS17_S19_NSV_INSB_IJNSB_IJS1A_S1A_EEES1D_S1F_EEENSB_IJS1I_S1J_NSB_IJSW_NSC_ILi4096EEEEEEEEEEEEEvEEEENS_8epilogue10collective6detail29Sm90TmaWarpSpecializedAdapterINS21_15DefaultEpilogueISL_NSB_IJNSB_IJlllEEESD_SW_EEES26_NS20_6thread17LinearCombinationISL_Li1EffLNS27_9ScaleType4KindE0ELNS_15FloatRoundStyleE2ESL_EENS_4gemm15EpilogueDefaultEEEEEvvEEEEvNT_6ParamsE,(.L_x_161 - _ZN7cutlass13device_kernelINS_4conv6kernel13ConvUniversalINS1_16ConvProblemShapeILNS1_8OperatorE0ELi2EEENS1_10collective14CollectiveConvINS1_46MainloopSm90TmaGmmaWarpSpecializedImplicitGemmILS5_0ELi9ELi2EN4cute5tupleIJNSA_1CILi1EEESD_SD_EEENS1_36KernelImplicitTmaWarpSpecializedSm90ELi1EEENSB_IJNSC_ILi128EEENSC_ILi64EEENSB_IJSI_EEEEEENS_6half_tESL_NSA_8TiledMMAINSA_8MMA_AtomIJNSA_4SM904GMMA25MMA_64x64x16_F32F16F16_SSILNSP_5MajorE0ELSR_0ELNSP_7ScaleInE1ELSS_1EEEEEENSA_6LayoutISE_NSB_IJNSC_ILi0EEESW_SW_EEEEENSB_IJNSA_10UnderscoreESZ_SZ_EEEEENS7_6detail26Sm90ImplicitGemmTileTraitsINSA_20SM90_TMA_LOAD_IM2COLENSA_14ComposedLayoutINSA_7SwizzleILi3ELi4ELi3EEENSA_18smem_ptr_flag_bitsILi16EEENSV_INSB_IJNSB_IJNSC_ILi8EEENSC_ILi16EEEEEENSB_IJSI_SD_EEENSB_IJSD_NSC_ILi9EEEEEEEEENSB_IJNSB_IJSI_NSC_ILi512EEEEEENSB_IJSD_SW_EEENSB_IJSW_NSC_ILi8192EEEEEEEEEEEEEvEENS13_INSA_13SM90_TMA_LOADENS15_IS17_S19_NSV_INSB_IJNSB_IJS1A_S1A_EEES1D_S1F_EEENSB_IJS1I_S1J_NSB_IJSW_NSC_ILi4096EEEEEEEEEEEEEvEEEENS_8epilogue10collective6detail29Sm90TmaWarpSpecializedAdapterINS21_15DefaultEpilogueISL_NSB_IJNSB_IJlllEEESD_SW_EEES26_NS20_6thread17LinearCombinationISL_Li1EffLNS27_9ScaleType4KindE0ELNS_15FloatRoundStyleE2ESL_EENS_4gemm15EpilogueDefaultEEEEEvvEEEEvNT_6ParamsE)
        .other          _ZN7cutlass13device_kernelINS_4conv6kernel13ConvUniversalINS1_16ConvProblemShapeILNS1_8OperatorE0ELi2EEENS1_10collective14CollectiveConvINS1_46MainloopSm90TmaGmmaWarpSpecializedImplicitGemmILS5_0ELi9ELi2EN4cute5tupleIJNSA_1CILi1EEESD_SD_EEENS1_36KernelImplicitTmaWarpSpecializedSm90ELi1EEENSB_IJNSC_ILi128EEENSC_ILi64EEENSB_IJSI_EEEEEENS_6half_tESL_NSA_8TiledMMAINSA_8MMA_AtomIJNSA_4SM904GMMA25MMA_64x64x16_F32F16F16_SSILNSP_5MajorE0ELSR_0ELNSP_7ScaleInE1ELSS_1EEEEEENSA_6LayoutISE_NSB_IJNSC_ILi0EEESW_SW_EEEEENSB_IJNSA_10UnderscoreESZ_SZ_EEEEENS7_6detail26Sm90ImplicitGemmTileTraitsINSA_20SM90_TMA_LOAD_IM2COLENSA_14ComposedLayoutINSA_7SwizzleILi3ELi4ELi3EEENSA_18smem_ptr_flag_bitsILi16EEENSV_INSB_IJNSB_IJNSC_ILi8EEENSC_ILi16EEEEEENSB_IJSI_SD_EEENSB_IJSD_NSC_ILi9EEEEEEEEENSB_IJNSB_IJSI_NSC_ILi512EEEEEENSB_IJSD_SW_EEENSB_IJSW_NSC_ILi8192EEEEEEEEEEEEEvEENS13_INSA_13SM90_TMA_LOADENS15_IS17_S19_NSV_INSB_IJNSB_IJS1A_S1A_EEES1D_S1F_EEENSB_IJS1I_S1J_NSB_IJSW_NSC_ILi4096EEEEEEEEEEEEEvEEEENS_8epilogue10collective6detail29Sm90TmaWarpSpecializedAdapterINS21_15DefaultEpilogueISL_NSB_IJNSB_IJlllEEESD_SW_EEES26_NS20_6thread17LinearCombinationISL_Li1EffLNS27_9ScaleType4KindE0ELNS_15FloatRoundStyleE2ESL_EENS_4gemm15EpilogueDefaultEEEEEvvEEEEvNT_6ParamsE,@"STO_CUDA_ENTRY STV_DEFAULT"
_ZN7cutlass13device_kernelINS_4conv6kernel13ConvUniversalINS1_16ConvProblemShapeILNS1_8OperatorE0ELi2EEENS1_10collective14CollectiveConvINS1_46MainloopSm90TmaGmmaWarpSpecializedImplicitGemmILS5_0ELi9ELi2EN4cute5tupleIJNSA_1CILi1EEESD_SD_EEENS1_36KernelImplicitTmaWarpSpecializedSm90ELi1EEENSB_IJNSC_ILi128EEENSC_ILi64EEENSB_IJSI_EEEEEENS_6half_tESL_NSA_8TiledMMAINSA_8MMA_AtomIJNSA_4SM904GMMA25MMA_64x64x16_F32F16F16_SSILNSP_5MajorE0ELSR_0ELNSP_7ScaleInE1ELSS_1EEEEEENSA_6LayoutISE_NSB_IJNSC_ILi0EEESW_SW_EEEEENSB_IJNSA_10UnderscoreESZ_SZ_EEEEENS7_6detail26Sm90ImplicitGemmTileTraitsINSA_20SM90_TMA_LOAD_IM2COLENSA_14ComposedLayoutINSA_7SwizzleILi3ELi4ELi3EEENSA_18smem_ptr_flag_bitsILi16EEENSV_INSB_IJNSB_IJNSC_ILi8EEENSC_ILi16EEEEEENSB_IJSI_SD_EEENSB_IJSD_NSC_ILi9EEEEEEEEENSB_IJNSB_IJSI_NSC_ILi512EEEEEENSB_IJSD_SW_EEENSB_IJSW_NSC_ILi8192EEEEEEEEEEEEEvEENS13_INSA_13SM90_TMA_LOADENS15_IS17_S19_NSV_INSB_IJNSB_IJS1A_S1A_EEES1D_S1F_EEENSB_IJS1I_S1J_NSB_IJSW_NSC_ILi4096EEEEEEEEEEEEEvEEEENS_8epilogue10collective6detail29Sm90TmaWarpSpecializedAdapterINS21_15DefaultEpilogueISL_NSB_IJNSB_IJlllEEESD_SW_EEES26_NS20_6thread17LinearCombinationISL_Li1EffLNS27_9ScaleType4KindE0ELNS_15FloatRoundStyleE2ESL_EENS_4gemm15EpilogueDefaultEEEEEvvEEEEvNT_6ParamsE:
[----:B------:R-:W-:Y:S01]  /*0000*/  LDC R1, c[0x0][0x28] ;  /* 0x00000a00ff017b82 */ /* 0x000fe20000000800 */
[----:B------:R-:W0:Y:S01]  /*0010*/  S2R R8, SR_TID.X ;  /* 0x0000000000087919 */ /* 0x000e220000002100 */
[----:B------:R-:W-:Y:S01]  /*0020*/  ELECT P0, URZ, PT ;  /* 0x00000000003f782f */ /* 0x000fe20003800000 */
[----:B------:R-:W-:Y:S01]  /*0030*/  BSSY B0, `(.L_x_0) ;  /* 0x000000f000007945 */ /* 0x000fe20003800000 */
[--C-:B0-----:R-:W-:Y:S02]  /*0040*/  SHF.R.U32.HI R0, RZ, 0x5, R8.reuse ;  /* 0x00000005ff007819 */ /* 0x101fe40000011608 */
[----:B------:R-:W-:-:S03]  /*0050*/  SHF.R.U32.HI R3, RZ, 0x7, R8 ;  /* 0x00000007ff037819 */ /* 0x000fc60000011608 */
[----:B------:R-:W0:Y:S04]  /*0060*/  SHFL.IDX PT, R2, R0, RZ, 0x1f ;  /* 0x00001fff00027589 */ /* 0x000e2800000e0000 */
[----:B------:R1:W2:Y:S01]  /*0070*/  SHFL.IDX PT, R7, R3, RZ, 0x1f ;  /* 0x00001fff03077589 */ /* 0x0002a200000e0000 */
[----:B0-----:R-:W-:-:S13]  /*0080*/  ISETP.NE.OR P0, PT, R2, RZ, !P0 ;  /* 0x000000ff0200720c */ /* 0x001fda0004705670 */
[----:B-12---:R-:W-:Y:S05]  /*0090*/  @P0 BRA `(.L_x_1) ;  /* 0x0000000000200947 */ /* 0x006fea0003800000 */
[----:B------:R-:W-:Y:S02]  /*00a0*/  ULDC.64 UR4, c[0x0][0x198] ;  /* 0x0000660000047ab9 */ /* 0x000fe40000000a00 */
[----:B------:R-:W-:Y:S02]  /*00b0*/  UIADD3 UR6, UP0, UR4, 0xf0, URZ ;  /* 0x000000f004067890 */ /* 0x000fe4000ff1e03f */
[----:B------:R-:W-:Y:S02]  /*00c0*/  UIADD3 UR4, UP1, UR4, 0x1f0, URZ ;  /* 0x000001f004047890 */ /* 0x000fe4000ff3e03f */
[----:B------:R-:W-:Y:S02]  /*00d0*/  UIADD3.X UR7, URZ, UR5, URZ, UP0, !UPT ;  /* 0x000000053f077290 */ /* 0x000fe400087fe43f */
[----:B------:R-:W-:-:S07]  /*00e0*/  UIADD3.X UR5, URZ, UR5, URZ, UP1, !UPT ;  /* 0x000000053f057290 */ /* 0x000fce0008ffe43f */
[----:B------:R0:W-:Y:S02]  /*00f0*/  UTMACCTL.PF [UR6] ;  /* 0x00000000060079b9 */ /* 0x0001e40008040000 */
[----:B------:R0:W-:Y:S02]  /*0100*/  UTMACCTL.PF [UR4] ;  /* 0x00000000040079b9 */ /* 0x0001e40008040000 */
[----:B0-----:R-:W-:Y:S01]  /*0110*/  NOP ;  /* 0x0000000000007918 */ /* 0x001fe20000000000 */
.L_x_1:
[----:B------:R-:W-:Y:S05]  /*0120*/  BSYNC B0 ;  /* 0x0000000000007941 */ /* 0x000fea0003800000 */
.L_x_0:
[----:B------:R-:W0:Y:S01]  /*0130*/  SHFL.IDX PT, R0, R0, RZ, 0x1f ;  /* 0x00001fff00007589 */ /* 0x000e2200000e0000 */
[----:B------:R-:W-:-:S04]  /*0140*/  SHF.R.S32.HI R3, RZ, 0x1f, R2 ;  /* 0x0000001fff037819 */ /* 0x000fc80000011402 */
[----:B------:R-:W-:Y:S02]  /*0150*/  LEA.HI R3, R3, R2, RZ, 0x2 ;  /* 0x0000000203037211 */ /* 0x000fe400078f10ff */
[----:B0-----:R-:W-:-:S13]  /*0160*/  ISETP.NE.AND P0, PT, R0, RZ, PT ;  /* 0x000000ff0000720c */ /* 0x001fda0003f05270 */
[----:B------:R-:W-:Y:S05]  /*0170*/  @P0 BRA `(.L_x_2) ;  /* 0x00000000008c0947 */ /* 0x000fea0003800000 */
[----:B------:R-:W-:Y:S01]  /*0180*/  ELECT P0, URZ, PT ;  /* 0x00000000003f782f */ /* 0x000fe20003800000 */
[----:B------:R-:W-:-:S12]  /*0190*/  BSSY B0, `(.L_x_2) ;  /* 0x0000021000007945 */ /* 0x000fd80003800000 */
[----:B------:R-:W-:Y:S05]  /*01a0*/  @!P0 BRA `(.L_x_3) ;  /* 0x00000000007c8947 */ /* 0x000fea0003800000 */
[----:B------:R-:W0:Y:S01]  /*01b0*/  S2UR UR8, SR_CgaCtaId ;  /* 0x00000000000879c3 */ /* 0x000e220000008800 */
[----:B------:R-:W-:Y:S01]  /*01c0*/  UMOV UR4, 0x400 ;  /* 0x0000040000047882 */ /* 0x000fe20000000000 */
[----:B------:R-:W-:Y:S01]  /*01d0*/  UMOV UR5, 0x1 ;  /* 0x0000000100057882 */ /* 0x000fe20000000000 */
[----:B------:R-:W-:Y:S02]  /*01e0*/  UMOV UR6, 0x80 ;  /* 0x0000008000067882 */ /* 0x000fe40000000000 */
[----:B------:R-:W-:-:S04]  /*01f0*/  UIADD3 UR6, -UR6, 0x100000, URZ ;  /* 0x0010000006067890 */ /* 0x000fc8000fffe13f */
[----:B------:R-:W-:Y:S02]  /*0200*/  USHF.L.U32 UR7, UR6, 0xb, URZ ;  /* 0x0000000b06077899 */ /* 0x000fe4000800063f */
[----:B------:R-:W-:Y:S02]  /*0210*/  USHF.L.U32 UR6, UR6, 0x1, URZ ;  /* 0x0000000106067899 */ /* 0x000fe4000800063f */
[----:B0-----:R-:W-:Y:S02]  /*0220*/  ULEA UR8, UR8, UR4, 0x18 ;  /* 0x0000000408087291 */ /* 0x001fe4000f8ec03f */
[----:B------:R-:W-:-:S04]  /*0230*/  UIADD3 UR4, -UR5, 0x100000, URZ ;  /* 0x0010000005047890 */ /* 0x000fc8000fffe13f */
[----:B------:R-:W-:Y:S02]  /*0240*/  USHF.L.U32 UR5, UR4, 0xb, URZ ;  /* 0x0000000b04057899 */ /* 0x000fe4000800063f */
[----:B------:R-:W-:Y:S01]  /*0250*/  USHF.L.U32 UR4, UR4, 0x1, URZ ;  /* 0x0000000104047899 */ /* 0x000fe2000800063f */
[----:B------:R-:W0:Y:S11]  /*0260*/  FENCE.VIEW.ASYNC.S ;  /* 0x00000000000073c6 */ /* 0x000e360000000000 */
[----:B0-----:R0:W1:Y:S01]  /*0270*/  SYNCS.EXCH.64 URZ, [UR8+0x36000], UR4 ;  /* 0x03600004083f75b2 */ /* 0x0010620008000100 */
[----:B------:R0:W2:Y:S01]  /*0280*/  SYNCS.EXCH.64 URZ, [UR8+0x36048], UR6 ;  /* 0x03604806083f75b2 */ /* 0x0000a20008000100 */
[----:B------:R0:W3:Y:S01]  /*0290*/  SYNCS.EXCH.64 URZ, [UR8+0x36008], UR4 ;  /* 0x03600804083f75b2 */ /* 0x0000e20008000100 */
[----:B------:R0:W4:Y:S01]  /*02a0*/  SYNCS.EXCH.64 URZ, [UR8+0x36050], UR6 ;  /* 0x03605006083f75b2 */ /* 0x0001220008000100 */
[----:B------:R0:W0:Y:S01]  /*02b0*/  SYNCS.EXCH.64 URZ, [UR8+0x36010], UR4 ;  /* 0x03601004083f75b2 */ /* 0x0000220008000100 */
        /* <DEDUP_REMOVED lines=13> */
[----:B------:R-:W-:Y:S01]  /*0390*/  NOP ;  /* 0x0000000000007918 */ /* 0x000fe20000000000 */
.L_x_3:
[----:B0-----:R-:W-:Y:S05]  /*03a0*/  BSYNC B0 ;  /* 0x0000000000007941 */ /* 0x001fea0003800000 */
.L_x_2:
[----:B------:R-:W-:Y:S01]  /*03b0*/  ULDC.64 UR4, c[0x0][0x598] ;  /* 0x0001660000047ab9 */ /* 0x000fe20000000a00 */
[----:B------:R-:W-:Y:S01]  /*03c0*/  LOP3.LUT R3, R3, 0xfffffffc, RZ, 0xc0, !PT ;  /* 0xfffffffc03037812 */ /* 0x000fe200078ec0ff */
[----:B------:R-:W-:Y:S01]  /*03d0*/  NOP ;  /* 0x0000000000007918 */ /* 0x000fe20000000000 */
[----:B------:R-:W-:Y:S01]  /*03e0*/  ISETP.NE.U32.AND P0, PT, RZ, UR4, PT ;  /* 0x00000004ff007c0c */ /* 0x000fe2000bf05070 */
[----:B------:R-:W-:Y:S01]  /*03f0*/  NOP ;  /* 0x0000000000007918 */ /* 0x000fe20000000000 */
[----:B-1234-:R-:W-:Y:S01]  /*0400*/  BAR.SYNC.DEFER_BLOCKING 0x0 ;  /* 0x0000000000007b1d */ /* 0x01efe20000010000 */
[----:B------:R-:W-:Y:S01]  /*0410*/  IMAD.IADD R6, R2, 0x1, -R3 ;  /* 0x0000000102067824 */ /* 0x000fe200078e0a03 */
[----:B------:R-:W-:Y:S02]  /*0420*/  ISETP.NE.AND.EX P0, PT, RZ, UR5, PT, P0 ;  /* 0x00000005ff007c0c */ /* 0x000fe4000bf05300 */
[C---:B------:R-:W-:Y:S02]  /*0430*/  ISETP.NE.AND P2, PT, R7.reuse, 0x1, PT ;  /* 0x000000010700780c */ /* 0x040fe40003f45270 */
[----:B------:R-:W-:Y:S01]  /*0440*/  LOP3.LUT P1, RZ, R7, R6, RZ, 0xfc, !PT ;  /* 0x0000000607ff7212 */ /* 0x000fe2000782fcff */
[----:B------:R-:W-:-:S03]  /*0450*/  ULDC.64 UR12, c[0x0][0x208] ;  /* 0x00008200000c7ab9 */ /* 0x000fc60000000a00 */
[----:B------:R-:W-:-:S04]  /*0460*/  SEL R2, RZ, 0x1, P1 ;  /* 0x00000001ff027807 */ /* 0x000fc80000800000 */
[----:B------:R-:W-:Y:S01]  /*0470*/  SEL R2, R2, 0x2, P2 ;  /* 0x0000000202027807 */ /* 0x000fe20001000000 */
[----:B------:R-:W-:Y:S06]  /*0480*/  @!P0 BRA `(.L_x_4) ;  /* 0x00000000001c8947 */ /* 0x000fec0003800000 */
[----:B------:R-:W0:Y:S02]  /*0490*/  LDC.64 R4, c[0x0][0x598] ;  /* 0x00016600ff047b82 */ /* 0x000e240000000a00 */
[----:B0-----:R-:W2:Y:S02]  /*04a0*/  LDG.E.64 R4, desc[UR12][R4.64] ;  /* 0x0000000c04047981 */ /* 0x001ea4000c1e1b00 */
[----:B--2---:R-:W-:-:S04]  /*04b0*/  ISETP.NE.U32.AND P0, PT, R4, RZ, PT ;  /* 0x000000ff0400720c */ /* 0x004fc80003f05070 */
[----:B------:R-:W-:-:S13]  /*04c0*/  ISETP.NE.AND.EX P0, PT, R5, RZ, PT, P0 ;  /* 0x000000ff0500720c */ /* 0x000fda0003f05300 */
[----:B------:R-:W-:Y:S05]  /*04d0*/  @!P0 BRA `(.L_x_4) ;  /* 0x0000000000088947 */ /* 0x000fea0003800000 */
[----:B------:R2:W5:Y:S01]  /*04e0*/  LD.E R0, desc[UR12][R4.64] ;  /* 0x0000000c04007980 */ /* 0x000562000c101900 */
[----:B------:R-:W-:Y:S05]  /*04f0*/  BRA `(.L_x_5) ;  /* 0x0000000000207947 */ /* 0x000fea0003800000 */
.L_x_4:
[----:B------:R-:W-:Y:S02]  /*0500*/  ULDC.64 UR4, c[0x0][0x588] ;  /* 0x0001620000047ab9 */ /* 0x000fe40000000a00 */
[----:B------:R-:W-:-:S04]  /*0510*/  ISETP.NE.U32.AND P0, PT, RZ, UR4, PT ;  /* 0x00000004ff007c0c */ /* 0x000fc8000bf05070 */
[----:B------:R-:W-:-:S13]  /*0520*/  ISETP.NE.AND.EX P0, PT, RZ, UR5, PT, P0 ;  /* 0x00000005ff007c0c */ /* 0x000fda000bf05300 */
[----:B------:R-:W-:Y:S05]  /*0530*/  @!P0 BRA `(.L_x_6) ;  /* 0x00000000000c8947 */ /* 0x000fea0003800000 */
[----:B------:R-:W0:Y:S02]  /*0540*/  LDC.64 R4, c[0x0][0x588] ;  /* 0x00016200ff047b82 */ /* 0x000e240000000a00 */
[----:B0-----:R0:W5:Y:S01]  /*0550*/  LDG.E R0, desc[UR12][R4.64] ;  /* 0x0000000c04007981 */ /* 0x001162000c1e1900 */
[----:B------:R-:W-:Y:S05]  /*0560*/  BRA `(.L_x_5) ;  /* 0x0000000000047947 */ /* 0x000fea0003800000 */
.L_x_6:
[----:B------:R-:W1:Y:S02]  /*0570*/  LDC R0, c[0x0][0x580] ;  /* 0x00016000ff007b82 */ /* 0x000e640000000800 */
.L_x_5:
[----:B------:R-:W-:Y:S02]  /*0580*/  ULDC.64 UR4, c[0x0][0x5a0] ;  /* 0x0001680000047ab9 */ /* 0x000fe40000000a00 */
[----:B------:R-:W-:-:S04]  /*0590*/  ISETP.NE.U32.AND P0, PT, RZ, UR4, PT ;  /* 0x00000004ff007c0c */ /* 0x000fc8000bf05070 */
[----:B------:R-:W-:-:S13]  /*05a0*/  ISETP.NE.AND.EX P0, PT, RZ, UR5, PT, P0 ;  /* 0x00000005ff007c0c */ /* 0x000fda000bf05300 */
[----:B------:R-:W-:Y:S05]  /*05b0*/  @!P0 BRA `(.L_x_7) ;  /* 0x00000000001c8947 */ /* 0x000fea0003800000 */
[----:B0-2---:R-:W0:Y:S02]  /*05c0*/  LDC.64 R4, c[0x0][0x5a0] ;  /* 0x00016800ff047b82 */ /* 0x005e240000000a00 */
[----:B0-----:R-:W2:Y:S02]  /*05d0*/  LDG.E.64 R4, desc[UR12][R4.64] ;  /* 0x0000000c04047981 */ /* 0x001ea4000c1e1b00 */
[----:B--2---:R-:W-:-:S04]  /*05e0*/  ISETP.NE.U32.AND P0, PT, R4, RZ, PT ;  /* 0x000000ff0400720c */ /* 0x004fc80003f05070 */
[----:B------:R-:W-:-:S13]  /*05f0*/  ISETP.NE.AND.EX P0, PT, R5, RZ, PT, P0 ;  /* 0x000000ff0500720c */ /* 0x000fda0003f05300 */
[----:B------:R-:W-:Y:S05]  /*0600*/  @!P0 BRA `(.L_x_7) ;  /* 0x0000000000088947 */ /* 0x000fea0003800000 */
[----:B------:R0:W5:Y:S01]  /*0610*/  LD.E R14, desc[UR12][R4.64] ;  /* 0x0000000c040e7980 */ /* 0x000162000c101900 */
[----:B------:R-:W-:Y:S05]  /*0620*/  BRA `(.L_x_8) ;  /* 0x0000000000207947 */ /* 0x000fea0003800000 */
.L_x_7:
[----:B------:R-:W-:Y:S02]  /*0630*/  ULDC.64 UR4, c[0x0][0x590] ;  /* 0x0001640000047ab9 */ /* 0x000fe40000000a00 */
[----:B------:R-:W-:-:S04]  /*0640*/  ISETP.NE.U32.AND P0, PT, RZ, UR4, PT ;  /* 0x00000004ff007c0c */ /* 0x000fc8000bf05070 */
[----:B------:R-:W-:-:S13]  /*0650*/  ISETP.NE.AND.EX P0, PT, RZ, UR5, PT, P0 ;  /* 0x00000005ff007c0c */ /* 0x000fda000bf05300 */
[----:B------:R-:W-:Y:S05]  /*0660*/  @!P0 BRA `(.L_x_9) ;  /* 0x00000000000c8947 */ /* 0x000fea0003800000 */
[----:B------:R-:W3:Y:S02]  /*0670*/  LDC.64 R14, c[0x0][0x590] ;  /* 0x00016400ff0e7b82 */ /* 0x000ee40000000a00 */
[----:B---3--:R4:W5:Y:S01]  /*0680*/  LDG.E R14, desc[UR12][R14.64] ;  /* 0x0000000c0e0e7981 */ /* 0x008962000c1e1900 */
[----:B------:R-:W-:Y:S05]  /*0690*/  BRA `(.L_x_8) ;  /* 0x0000000000047947 */ /* 0x000fea0003800000 */
.L_x_9:
[----:B------:R-:W3:Y:S02]  /*06a0*/  LDC R14, c[0x0][0x584] ;  /* 0x00016100ff0e7b82 */ /* 0x000ee40000000800 */
.L_x_8:
[----:B------:R-:W1:Y:S01]  /*06b0*/  LDC R3, c[0x0][0x3c4] ;  /* 0x0000f100ff037b82 */ /* 0x000e620000000800 */
[----:B------:R-:W-:-:S07]  /*06c0*/  ISETP.NE.AND P0, PT, R7, RZ, PT ;  /* 0x000000ff0700720c */ /* 0x000fce0003f05270 */
[----:B------:R-:W4:Y:S01]  /*06d0*/  LDC.64 R10, c[0x0][0x3c8] ;  /* 0x0000f200ff0a7b82 */ /* 0x000f220000000a00 */
[----:B-1----:R-:W-:-:S05]  /*06e0*/  VIADD R3, R3, 0x3f ;  /* 0x0000003f03037836 */ /* 0x002fca0000000000 */
[----:B0-2---:R-:W-:-:S04]  /*06f0*/  SHF.R.S32.HI R4, RZ, 0x1f, R3 ;  /* 0x0000001fff047819 */ /* 0x005fc80000011403 */
[----:B------:R-:W-:-:S04]  /*0700*/  LEA.HI R4, R4, R3, RZ, 0x6 ;  /* 0x0000000304047211 */ /* 0x000fc800078f30ff */
[----:B------:R-:W-:-:S05]  /*0710*/  SHF.R.S32.HI R5, RZ, 0x6, R4 ;  /* 0x00000006ff057819 */ /* 0x000fca0000011404 */
[----:B----4-:R-:W-:-:S04]  /*0720*/  IMAD R4, R5, R10, RZ ;  /* 0x0000000a05047224 */ /* 0x010fc800078e02ff */
[----:B------:R-:W-:Y:S01]  /*0730*/  IMAD R3, R4, R11, RZ ;  /* 0x0000000b04037224 */ /* 0x000fe200078e02ff */
[----:B------:R-:W-:Y:S06]  /*0740*/  @!P0 BRA `(.L_x_10) ;  /* 0x0000005800208947 */ /* 0x000fec0003800000 */
[----:B------:R-:W-:-:S13]  /*0750*/  ISETP.NE.AND P0, PT, R7, 0x1, PT ;  /* 0x000000010700780c */ /* 0x000fda0003f05270 */
[----:B------:R-:W-:Y:S05]  /*0760*/  @P0 EXIT ;  /* 0x000000000000094d */ /* 0x000fea0003800000 */
[----:B------:R-:W-:Y:S01]  /*0770*/  ISETP.GE.AND P0, PT, R3, 0x1, PT ;  /* 0x000000010300780c */ /* 0x000fe20003f06270 */
[----:B------:R-:W-:Y:S01]  /*0780*/  UMOV UR4, URZ ;  /* 0x0000003f00047c82 */ /* 0x000fe20008000000 */
[----:B------:R-:W-:Y:S02]  /*0790*/  CS2R R54, SRZ ;  /* 0x0000000000367805 */ /* 0x000fe4000001ff00 */
[----:B------:R-:W-:Y:S02]  /*07a0*/  CS2R R56, SRZ ;  /* 0x0000000000387805 */ /* 0x000fe4000001ff00 */
[----:B------:R-:W-:Y:S02]  /*07b0*/  CS2R R58, SRZ ;  /* 0x00000000003a7805 */ /* 0x000fe4000001ff00 */
[----:B------:R-:W-:Y:S02]  /*07c0*/  CS2R R60, SRZ ;  /* 0x00000000003c7805 */ /* 0x000fe4000001ff00 */
[----:B------:R-:W-:-:S02]  /*07d0*/  CS2R R62, SRZ ;  /* 0x00000000003e7805 */ /* 0x000fc4000001ff00 */
[----:B------:R-:W-:Y:S02]  /*07e0*/  CS2R R64, SRZ ;  /* 0x0000000000407805 */ /* 0x000fe4000001ff00 */
        /* <DEDUP_REMOVED lines=25> */
[----:B------:R-:W-:Y:S01]  /*0980*/  CS2R R52, SRZ ;  /* 0x0000000000347805 */ /* 0x000fe2000001ff00 */
[----:B------:R-:W-:Y:S06]  /*0990*/  @!P0 BRA `(.L_x_11) ;  /* 0x0000000000e88947 */ /* 0x000fec0003800000 */
[----:B------:R-:W-:-:S04]  /*09a0*/  LOP3.LUT R4, R2, 0x1, RZ, 0xfc, !PT ;  /* 0x0000000102047812 */ /* 0x000fc800078efcff */
[----:B------:R-:W-:-:S13]  /*09b0*/  ISETP.NE.AND P1, PT, R4, 0x3, PT ;  /* 0x000000030400780c */ /* 0x000fda0003f25270 */
[----:B------:R-:W-:Y:S05]  /*09c0*/  @!P1 BRA `(.L_x_12) ;  /* 0x0000000000049947 */ /* 0x000fea0003800000 */
[----:B------:R-:W-:Y:S01]  /*09d0*/  BPT.TRAP 0x1 ;  /* 0x000000040000795c */ /* 0x000fe20000300000 */
.L_x_12:
[----:B------:R-:W0:Y:S01]  /*09e0*/  S2UR UR5, SR_CgaCtaId ;  /* 0x00000000000579c3 */ /* 0x000e220000008800 */
[----:B------:R-:W-:Y:S01]  /*09f0*/  SHF.L.U32 R4, RZ, 0x1f, RZ ;  /* 0x0000001fff047819 */ /* 0x000fe200000006ff */
[----:B------:R-:W-:Y:S02]  /*0a00*/  UMOV UR4, 0x400 ;  /* 0x0000040000047882 */ /* 0x000fe40000000000 */
[----:B0-----:R-:W-:-:S12]  /*0a10*/  ULEA UR4, UR5, UR4, 0x18 ;  /* 0x0000000405047291 */ /* 0x001fd8000f8ec03f */
.L_x_13:
[----:B0-----:R-:W-:-:S04]  /*0a20*/  IMAD.U32 R5, RZ, RZ, UR4 ;  /* 0x00000004ff057e24 */ /* 0x001fc8000f8e00ff */
[----:B------:R0:W1:Y:S03]  /*0a30*/  SYNCS.PHASECHK.TRANS64.TRYWAIT P1, [R5+URZ+0x36000], R4 ;  /* 0x03600004050075a7 */ /* 0x000066000802017f */
[----:B-1----:R-:W-:Y:S05]  /*0a40*/  @!P1 NANOSLEEP.SYNCS 0x989680 ;  /* 0x009896800000995d */ /* 0x002fea0003900000 */
[----:B------:R-:W1:Y:S02]  /*0a50*/  @!P1 SYNCS.PHASECHK.TRANS64 P1, [R5+URZ+0x36000], R4 ;  /* 0x03600004050095a7 */ /* 0x000e64000802007f */
[----:B-1----:R-:W-:Y:S05]  /*0a60*/  @!P1 BRA `(.L_x_13) ;  /* 0xfffffffc00ec9947 */ /* 0x002fea000383ffff */
[----:B------:R-:W-:Y:S01]  /*0a70*/  UIADD3 UR5, UR4, 0x24000, URZ ;  /* 0x0002400004057890 */ /* 0x000fe2000fffe03f */
[----:B------:R-:W-:Y:S01]  /*0a80*/  WARPGROUP.ARRIVE ;  /* 0x00000000000079c5 */ /* 0x000fe20000000000 */
[----:B------:R-:W-:Y:S02]  /*0a90*/  USHF.R.U32.HI UR4, URZ, 0x4, UR4 ;  /* 0x000000043f047899 */ /* 0x000fe40008011604 */
[----:B------:R-:W-:Y:S02]  /*0aa0*/  USHF.R.U32.HI UR5, URZ, 0x4, UR5 ;  /* 0x000000043f057899 */ /* 0x000fe40008011605 */
[----:B------:R-:W-:Y:S02]  /*0ab0*/  ULOP3.LUT UR4, UR4, 0x3fff, URZ, 0xc0, !UPT ;  /* 0x00003fff04047892 */ /* 0x000fe4000f8ec03f */
[----:B------:R-:W-:Y:S02]  /*0ac0*/  ULOP3.LUT UR5, UR5, 0x3fff, URZ, 0xc0, !UPT ;  /* 0x00003fff05057892 */ /* 0x000fe4000f8ec03f */
[----:B------:R-:W-:-:S02]  /*0ad0*/  ULOP3.LUT UR9, UR4, 0x10000, URZ, 0xfc, !UPT ;  /* 0x0001000004097892 */ /* 0x000fc4000f8efc3f */
[----:B------:R-:W-:Y:S02]  /*0ae0*/  ULOP3.LUT UR10, UR5, 0x10000, URZ, 0xfc, !UPT ;  /* 0x00010000050a7892 */ /* 0x000fe4000f8efc3f */
[----:B------:R-:W-:Y:S01]  /*0af0*/  UIADD3 UR8, UR9, 0x200, URZ ;  /* 0x0000020009087890 */ /* 0x000fe2000fffe03f */
[----:B------:R-:W-:Y:S02]  /*0b00*/  UMOV UR5, 0x40000040 ;  /* 0x4000004000057882 */ /* 0x000fe40000000000 */
[----:B------:R-:W-:Y:S01]  /*0b10*/  UMOV UR4, UR9 ;  /* 0x0000000900047c82 */ /* 0x000fe20008000000 */
[----:B------:R-:W-:Y:S01]  /*0b20*/  UMOV UR7, 0x40000040 ;  /* 0x4000004000077882 */ /* 0x000fe20000000000 */
[----:B------:R-:W-:Y:S02]  /*0b30*/  UMOV UR6, UR10 ;  /* 0x0000000a00067c82 */ /* 0x000fe40008000000 */
[----:B------:R-:W-:Y:S01]  /*0b40*/  HGMMA.64x64x16.F32 R56, gdesc[UR4], RZ, !UPT ;  /* 0x00e00000043879f0 */ /* 0x000fe2000c7008ff */
[----:B------:R-:W-:Y:S01]  /*0b50*/  UMOV UR4, UR8 ;  /* 0x0000000800047c82 */ /* 0x000fe20008000000 */
[----:B------:R-:W-:Y:S01]  /*0b60*/  UMOV UR5, 0x40000040 ;  /* 0x4000004000057882 */ /* 0x000fe20000000000 */
[----:B------:R-:W-:Y:S01]  /*0b70*/  UIADD3 UR8, UR9, 0x202, URZ ;  /* 0x0000020209087890 */ /* 0x000fe2000fffe03f */
[----:B------:R-:W-:Y:S01]  /*0b80*/  HGMMA.64x64x16.F32 R24, gdesc[UR4], RZ, !UPT ;  /* 0x00e00000041879f0 */ /* 0x000fe2000c7008ff */
[----:B------:R-:W-:-:S02]  /*0b90*/  UIADD3 UR4, UR9, 0x2, URZ ;  /* 0x0000000209047890 */ /* 0x000fc4000fffe03f */
[----:B------:R-:W-:Y:S01]  /*0ba0*/  UIADD3 UR6, UR10, 0x2, URZ ;  /* 0x000000020a067890 */ /* 0x000fe2000fffe03f */
[----:B------:R-:W-:Y:S01]  /*0bb0*/  UMOV UR5, 0x40000040 ;  /* 0x4000004000057882 */ /* 0x000fe20000000000 */
[----:B------:R-:W-:-:S07]  /*0bc0*/  UMOV UR7, 0x40000040 ;  /* 0x4000004000077882 */ /* 0x000fce0000000000 */
[----:B------:R-:W-:Y:S01]  /*0bd0*/  HGMMA.64x64x16.F32 R56, gdesc[UR4], R56 ;  /* 0x00e00000043879f0 */ /* 0x000fe20008700838 */
[----:B------:R-:W-:Y:S01]  /*0be0*/  UMOV UR4, UR8 ;  /* 0x0000000800047c82 */ /* 0x000fe20008000000 */
[----:B------:R-:W-:Y:S01]  /*0bf0*/  UMOV UR5, 0x40000040 ;  /* 0x4000004000057882 */ /* 0x000fe20000000000 */
[----:B------:R-:W-:Y:S01]  /*0c00*/  UIADD3 UR8, UR9, 0x204, URZ ;  /* 0x0000020409087890 */ /* 0x000fe2000fffe03f */
[----:B------:R-:W-:Y:S01]  /*0c10*/  HGMMA.64x64x16.F32 R24, gdesc[UR4], R24 ;  /* 0x00e00000041879f0 */ /* 0x000fe20008700818 */
[----:B------:R-:W-:Y:S02]  /*0c20*/  UIADD3 UR4, UR9, 0x4, URZ ;  /* 0x0000000409047890 */ /* 0x000fe4000fffe03f */
        /* <DEDUP_REMOVED lines=14> */
[----:B------:R-:W-:Y:S02]  /*0d10*/  UMOV UR5, 0x40000040 ;  /* 0x4000004000057882 */ /* 0x000fe40000000000 */
[----:B------:R-:W-:Y:S01]  /*0d20*/  HGMMA.64x64x16.F32 R24, gdesc[UR4], R24, gsb0 ;  /* 0x00e00000041879f0 */ /* 0x000fe20008000818 */
[----:B------:R-:W-:-:S05]  /*0d30*/  UMOV UR4, 0x1 ;  /* 0x0000000100047882 */ /* 0x000fca0000000000 */
.L_x_11:
[----:B0-----:R-:W-:-:S05]  /*0d40*/  VIMNMX R4, R3, 0x1, PT ;  /* 0x0000000103047848 */ /* 0x001fca0003fe0100 */
[----:B------:R-:W-:-:S05]  /*0d50*/  IMAD.IADD R3, R3, 0x1, -R4 ;  /* 0x0000000103037824 */ /* 0x000fca00078e0a04 */
[----:B------:R-:W-:-:S13]  /*0d60*/  ISETP.GE.AND P1, PT, R3, 0x1, PT ;  /* 0x000000010300780c */ /* 0x000fda0003f26270 */
[----:B------:R-:W-:Y:S05]  /*0d70*/  @!P1 BRA `(.L_x_14) ;  /* 0x0000000400589947 */ /* 0x000fea0003800000 */
[----:B------:R-:W0:Y:S01]  /*0d80*/  S2UR UR5, SR_CgaCtaId ;  /* 0x00000000000579c3 */ /* 0x000e220000008800 */
[----:B------:R-:W-:Y:S01]  /*0d90*/  UMOV UR6, 0x400 ;  /* 0x0000040000067882 */ /* 0x000fe20000000000 */
[----:B------:R-:W-:Y:S01]  /*0da0*/  LOP3.LUT R8, R2, 0x1, RZ, 0xfc, !PT ;  /* 0x0000000102087812 */ /* 0x000fe200078efcff */
[----:B------:R-:W-:Y:S01]  /*0db0*/  IMAD.MOV.U32 R7, RZ, RZ, RZ ;  /* 0x000000ffff077224 */ /* 0x000fe200078e00ff */
[----:B------:R-:W-:Y:S01]  /*0dc0*/  UISETP.NE.U32.AND UP0, UPT, UR4, URZ, UPT ;  /* 0x0000003f0400728c */ /* 0x000fe2000bf05070 */
[----:B------:R-:W-:Y:S01]  /*0dd0*/  IMAD.MOV.U32 R4, RZ, RZ, R3 ;  /* 0x000000ffff047224 */ /* 0x000fe200078e0003 */
[----:B0-----:R-:W-:-:S04]  /*0de0*/  ULEA UR6, UR5, UR6, 0x18 ;  /* 0x0000000605067291 */ /* 0x001fc8000f8ec03f */
[----:B------:R-:W-:Y:S02]  /*0df0*/  UIADD3 UR7, UR6, 0x24000, URZ ;  /* 0x0002400006077890 */ /* 0x000fe4000fffe03f */
[----:B------:R-:W-:Y:S02]  /*0e00*/  USHF.R.U32.HI UR5, URZ, 0x4, UR6 ;  /* 0x000000043f057899 */ /* 0x000fe40008011606 */
[----:B------:R-:W-:Y:S02]  /*0e10*/  USHF.R.U32.HI UR7, URZ, 0x4, UR7 ;  /* 0x000000043f077899 */ /* 0x000fe40008011607 */
[----:B------:R-:W-:Y:S02]  /*0e20*/  ULOP3.LUT UR5, UR5, 0x3fff, URZ, 0xc0, !UPT ;  /* 0x00003fff05057892 */ /* 0x000fe4000f8ec03f */
[----:B------:R-:W-:Y:S02]  /*0e30*/  ULOP3.LUT UR8, UR7, 0x3fff, URZ, 0xc0, !UPT ;  /* 0x00003fff07087892 */ /* 0x000fe4000f8ec03f */
[----:B------:R-:W-:-:S02]  /*0e40*/  ULOP3.LUT UR7, UR5, 0x10000, URZ, 0xfc, !UPT ;  /* 0x0001000005077892 */ /* 0x000fc4000f8efc3f */
[----:B------:R-:W-:Y:S01]  /*0e50*/  ULOP3.LUT UR17, UR8, 0x10000, URZ, 0xfc, !UPT ;  /* 0x0001000008117892 */ /* 0x000fe2000f8efc3f */
[----:B------:R-:W-:-:S11]  /*0e60*/  UMOV UR5, URZ ;  /* 0x0000003f00057c82 */ /* 0x000fd60008000000 */
.L_x_19:
[----:B------:R-:W-:-:S13]  /*0e70*/  ISETP.NE.AND P2, PT, R8, 0x3, PT ;  /* 0x000000030800780c */ /* 0x000fda0003f45270 */
[----:B0-----:R-:W-:Y:S05]  /*0e80*/  @!P2 BRA `(.L_x_15) ;  /* 0x000000000004a947 */ /* 0x001fea0003800000 */
[----:B------:R-:W-:Y:S01]  /*0e90*/  BPT.TRAP 0x1 ;  /* 0x000000040000795c */ /* 0x000fe20000300000 */
.L_x_15:
[----:B------:R-:W-:Y:S01]  /*0ea0*/  SHF.L.U32 R5, R7, 0x1f, RZ ;  /* 0x0000001f07057819 */ /* 0x000fe200000006ff */
[----:B------:R-:W-:-:S12]  /*0eb0*/  ULEA UR8, UR4, UR6, 0x3 ;  /* 0x0000000604087291 */ /* 0x000fd8000f8e183f */
.L_x_16:
[----:B0-----:R-:W-:-:S04]  /*0ec0*/  IMAD.U32 R6, RZ, RZ, UR8 ;  /* 0x00000008ff067e24 */ /* 0x001fc8000f8e00ff */
[----:B------:R0:W1:Y:S03]  /*0ed0*/  SYNCS.PHASECHK.TRANS64.TRYWAIT P1, [R6+URZ+0x36000], R5 ;  /* 0x03600005060075a7 */ /* 0x000066000802017f */
[----:B-1----:R-:W-:Y:S05]  /*0ee0*/  @!P1 NANOSLEEP.SYNCS 0x989680 ;  /* 0x009896800000995d */ /* 0x002fea0003900000 */
[----:B------:R-:W1:Y:S02]  /*0ef0*/  @!P1 SYNCS.PHASECHK.TRANS64 P1, [R6+URZ+0x36000], R5 ;  /* 0x03600005060095a7 */ /* 0x000e64000802007f */
[----:B-1----:R-:W-:Y:S05]  /*0f00*/  @!P1 BRA `(.L_x_16) ;  /* 0xfffffffc00ec9947 */ /* 0x002fea000383ffff */
[----:B------:R-:W-:Y:S01]  /*0f10*/  ULEA UR15, UR4, UR7, 0xa ;  /* 0x00000007040f7291 */ /* 0x000fe2000f8e503f */
[----:B------:R-:W-:Y:S01]  /*0f20*/  WARPGROUP.ARRIVE ;  /* 0x00000000000079c5 */ /* 0x000fe20000000000 */
[----:B------:R-:W-:Y:S02]  /*0f30*/  ULEA UR14, UR4, UR17, 0x9 ;  /* 0x00000011040e7291 */ /* 0x000fe4000f8e483f */
[----:B------:R-:W-:Y:S01]  /*0f40*/  UIADD3 UR16, UR15, 0x200, URZ ;  /* 0x000002000f107890 */ /* 0x000fe2000fffe03f */
[----:B------:R-:W-:Y:S02]  /*0f50*/  UMOV UR11, 0x40000040 ;  /* 0x40000040000b7882 */ /* 0x000fe40000000000 */
[----:B------:R-:W-:Y:S01]  /*0f60*/  UMOV UR8, UR15 ;  /* 0x0000000f00087c82 */ /* 0x000fe20008000000 */
[----:B------:R-:W-:Y:S01]  /*0f70*/  UMOV UR9, 0x40000040 ;  /* 0x4000004000097882 */ /* 0x000fe20000000000 */
[----:B------:R-:W-:Y:S02]  /*0f80*/  UMOV UR10, UR14 ;  /* 0x0000000e000a7c82 */ /* 0x000fe40008000000 */
[----:B------:R-:W-:Y:S01]  /*0f90*/  HGMMA.64x64x16.F32 R56, gdesc[UR8], R56, UP0 ;  /* 0x00e00000083879f0 */ /* 0x000fe2000bf00838 */
[----:B------:R-:W-:Y:S01]  /*0fa0*/  UMOV UR8, UR16 ;  /* 0x0000001000087c82 */ /* 0x000fe20008000000 */
[----:B------:R-:W-:Y:S01]  /*0fb0*/  UMOV UR9, 0x40000040 ;  /* 0x4000004000097882 */ /* 0x000fe20000000000 */
[----:B------:R-:W-:Y:S01]  /*0fc0*/  UIADD3 UR16, UR15, 0x202, URZ ;  /* 0x000002020f107890 */ /* 0x000fe2000fffe03f */
[----:B------:R-:W-:Y:S01]  /*0fd0*/  HGMMA.64x64x16.F32 R24, gdesc[UR8], R24, UP0 ;  /* 0x00e00000081879f0 */ /* 0x000fe2000bf00818 */
        /* <DEDUP_REMOVED lines=16> */
[----:B------:R-:W-:Y:S01]  /*10e0*/  HGMMA.64x64x16.F32 R24, gdesc[UR8], R24 ;  /* 0x00e00000081879f0 */ /* 0x000fe20008700818 */
[----:B------:R-:W-:Y:S02]  /*10f0*/  UIADD3 UR10, UR14, 0x6, URZ ;  /* 0x000000060e0a7890 */ /* 0x000fe4000fffe03f */
[----:B------:R-:W-:Y:S02]  /*1100*/  UIADD3 UR8, UR15, 0x6, URZ ;  /* 0x000000060f087890 */ /* 0x000fe4000fffe03f */
[----:B------:R-:W-:Y:S01]  /*1110*/  UIADD3 UR15, UR15, 0x206, URZ ;  /* 0x000002060f0f7890 */ /* 0x000fe2000fffe03f */
[----:B------:R-:W-:Y:S01]  /*1120*/  UMOV UR11, 0x40000040 ;  /* 0x40000040000b7882 */ /* 0x000fe20000000000 */
[----:B------:R-:W-:-:S05]  /*1130*/  UMOV UR9, 0x40000040 ;  /* 0x4000004000097882 */ /* 0x000fca0000000000 */
[----:B------:R-:W-:Y:S01]  /*1140*/  HGMMA.64x64x16.F32 R56, gdesc[UR8], R56 ;  /* 0x00e00000083879f0 */ /* 0x000fe20008700838 */
[----:B------:R-:W-:Y:S01]  /*1150*/  UMOV UR8, UR15 ;  /* 0x0000000f00087c82 */ /* 0x000fe20008000000 */
[----:B------:R-:W-:Y:S02]  /*1160*/  UMOV UR9, 0x40000040 ;  /* 0x4000004000097882 */ /* 0x000fe40000000000 */
[----:B------:R-:W-:Y:S03]  /*1170*/  HGMMA.64x64x16.F32 R24, gdesc[UR8], R24, gsb0 ;  /* 0x00e00000081879f0 */ /* 0x000fe60008000818 */
[----:B------:R-:W-:Y:S02]  /*1180*/  WARPGROUP.DEPBAR.LE gsb0, 0x1 ;  /* 0x00008000000079c5 */ /* 0x000fe40000010100 */
[----:B------:R-:W-:Y:S05]  /*1190*/  @!P2 BRA `(.L_x_17) ;  /* 0x000000000004a947 */ /* 0x000fea0003800000 */
[----:B------:R-:W-:Y:S01]  /*11a0*/  BPT.TRAP 0x1 ;  /* 0x000000040000795c */ /* 0x000fe20000300000 */
.L_x_17:
[----:B------:R-:W-:Y:S01]  /*11b0*/  ULEA UR8, UR5, UR6, 0x3 ;  /* 0x0000000605087291 */ /* 0x000fe2000f8e183f */
[----:B------:R-:W-:-:S03]  /*11c0*/  ISETP.GT.U32.AND P1, PT, R2, 0x1, PT ;  /* 0x000000010200780c */ /* 0x000fc60003f24070 */
[----:B------:R-:W-:-:S04]  /*11d0*/  UIADD3 UR8, UR8, 0x36048, URZ ;  /* 0x0003604808087890 */ /* 0x000fc8000fffe03f */
[----:B------:R-:W-:-:S09]  /*11e0*/  UPRMT UR8, URZ, 0x654, UR8 ;  /* 0x000006543f087896 */ /* 0x000fd20008000008 */
[----:B------:R-:W-:Y:S01]  /*11f0*/  SYNCS.ARRIVE.TRANS64.RED.A1T0 RZ, [UR8], RZ ;  /* 0x000000ffffff79a7 */ /* 0x000fe20008100408 */
[----:B------:R-:W-:Y:S05]  /*1200*/  @P1 BRA `(.L_x_18) ;  /* 0x0000000000041947 */ /* 0x000fea0003800000 */
[----:B------:R-:W-:Y:S01]  /*1210*/  BPT.TRAP 0x1 ;  /* 0x000000040000795c */ /* 0x000fe20000300000 */
.L_x_18:
[----:B------:R-:W-:Y:S01]  /*1220*/  UIADD3 UR4, UR4, 0x1, URZ ;  /* 0x0000000104047890 */ /* 0x000fe2000fffe03f */
[C---:B------:R-:W-:Y:S01]  /*1230*/  ISETP.GT.AND P1, PT, R4.reuse, 0x1, PT ;  /* 0x000000010400780c */ /* 0x040fe20003f24270 */
[----:B------:R-:W-:Y:S01]  /*1240*/  UIADD3 UR5, UR5, 0x1, URZ ;  /* 0x0000000105057890 */ /* 0x000fe2000fffe03f */
[----:B------:R-:W-:Y:S01]  /*1250*/  VIADD R4, R4, 0xffffffff ;  /* 0xffffffff04047836 */ /* 0x000fe20000000000 */
[----:B------:R-:W-:Y:S02]  /*1260*/  UISETP.NE.AND UP0, UPT, UR4, 0x9, UPT ;  /* 0x000000090400788c */ /* 0x000fe4000bf05270 */
[----:B------:R-:W-:Y:S02]  /*1270*/  UISETP.NE.AND UP1, UPT, UR5, 0x9, UPT ;  /* 0x000000090500788c */ /* 0x000fe4000bf25270 */
[----:B------:R-:W-:Y:S02]  /*1280*/  USEL UR8, URZ, 0x1, UP0 ;  /* 0x000000013f087887 */ /* 0x000fe40008000000 */
[----:B------:R-:W-:-:S02]  /*1290*/  USEL UR4, UR4, URZ, UP0 ;  /* 0x0000003f04047287 */ /* 0x000fc40008000000 */
[----:B------:R-:W-:Y:S02]  /*12a0*/  USEL UR5, UR5, URZ, UP1 ;  /* 0x0000003f05057287 */ /* 0x000fe40008800000 */
[----:B------:R-:W-:Y:S01]  /*12b0*/  UPLOP3.LUT UP0, UPT, UPT, UPT, UPT, 0x80, 0x0 ;  /* 0x000000000000789c */ /* 0x000fe20003f0f070 */
[----:B------:R-:W-:Y:S01]  /*12c0*/  LOP3.LUT R7, R7, UR8, RZ, 0x3c, !PT ;  /* 0x0000000807077c12 */ /* 0x000fe2000f8e3cff */
[----:B------:R-:W-:Y:S09]  /*12d0*/  @P1 BRA `(.L_x_19) ;  /* 0xfffffff800e41947 */ /* 0x000ff2000383ffff */
.L_x_14:
[----:B------:R-:W-:Y:S02]  /*12e0*/  WARPGROUP.DEPBAR.LE gsb0, 0x0 ;  /* 0x00008000000079c5 */ /* 0x000fe40000010000 */
[----:B------:R-:W-:Y:S05]  /*12f0*/  @!P0 BRA `(.L_x_20) ;  /* 0x0000000000448947 */ /* 0x000fea0003800000 */
[----:B------:R-:W-:-:S04]  /*1300*/  LOP3.LUT R4, R2, 0x1, RZ, 0xfc, !PT ;  /* 0x0000000102047812 */ /* 0x000fc800078efcff */
[----:B------:R-:W-:-:S13]  /*1310*/  ISETP.NE.AND P0, PT, R4, 0x3, PT ;  /* 0x000000030400780c */ /* 0x000fda0003f05270 */
[----:B------:R-:W-:Y:S05]  /*1320*/  @!P0 BRA `(.L_x_21) ;  /* 0x0000000000048947 */ /* 0x000fea0003800000 */
[----:B------:R-:W-:Y:S01]  /*1330*/  BPT.TRAP 0x1 ;  /* 0x000000040000795c */ /* 0x000fe20000300000 */
.L_x_21:
[----:B0-----:R-:W0:Y:S01]  /*1340*/  S2R R6, SR_CgaCtaId ;  /* 0x0000000000067919 */ /* 0x001e220000008800 */
[----:B------:R-:W-:Y:S01]  /*1350*/  IMAD.WIDE.U32 R4, R3, 0x38e38e39, RZ ;  /* 0x38e38e3903047825 */ /* 0x000fe200078e00ff */
[----:B------:R-:W-:-:S04]  /*1360*/  ISETP.GT.U32.AND P0, PT, R2, 0x1, PT ;  /* 0x000000010200780c */ /* 0x000fc80003f04070 */
[----:B------:R-:W-:Y:S02]  /*1370*/  SHF.R.U32.HI R4, RZ, 0x1, R5 ;  /* 0x00000001ff047819 */ /* 0x000fe40000011605 */
[----:B------:R-:W-:-:S03]  /*1380*/  MOV R5, 0x400 ;  /* 0x0000040000057802 */ /* 0x000fc60000000f00 */
[----:B------:R-:W-:Y:S01]  /*1390*/  IMAD R3, R4, -0x9, R3 ;  /* 0xfffffff704037824 */ /* 0x000fe200078e0203 */
[----:B0-----:R-:W-:-:S05]  /*13a0*/  LEA R6, R6, R5, 0x18 ;  /* 0x0000000506067211 */ /* 0x001fca00078ec0ff */
[----:B------:R-:W-:-:S04]  /*13b0*/  IMAD R3, R3, 0x8, R6 ;  /* 0x0000000803037824 */ /* 0x000fc800078e0206 */
[----:B------:R-:W-:-:S05]  /*13c0*/  VIADD R3, R3, 0x36048 ;  /* 0x0003604803037836 */ /* 0x000fca0000000000 */
[----:B------:R-:W-:-:S04]  /*13d0*/  PRMT R3, RZ, 0x654, R3 ;  /* 0x00000654ff037816 */ /* 0x000fc80000000003 */
[----:B------:R1:W-:Y:S01]  /*13e0*/  SYNCS.ARRIVE.TRANS64.RED.A1T0 RZ, [R3+URZ], RZ ;  /* 0x000000ff03ff79a7 */ /* 0x0003e2000810043f */
[----:B------:R-:W-:Y:S05]  /*13f0*/  @P0 BRA `(.L_x_20) ;  /* 0x0000000000040947 */ /* 0x000fea0003800000 */
[----:B------:R-:W-:Y:S01]  /*1400*/  BPT.TRAP 0x1 ;  /* 0x000000040000795c */ /* 0x000fe20000300000 */
.L_x_20:
[----:B-1----:R-:W1:Y:S01]  /*1410*/  S2R R3, SR_TID.X ;  /* 0x0000000000037919 */ /* 0x002e620000002100 */
[----:B------:R-:W-:Y:S01]  /*1420*/  ULDC.64 UR4, c[0x0][0x280] ;  /* 0x0000a00000047ab9 */ /* 0x000fe20000000a00 */
[----:B0-----:R-:W0:Y:S01]  /*1430*/  S2R R5, SR_CTAID.Y ;  /* 0x0000000000057919 */ /* 0x001e220000002600 */
[----:B------:R-:W2:Y:S01]  /*1440*/  S2R R13, SR_CTAID.X ;  /* 0x00000000000d7919 */ /* 0x000ea20000002500 */
[----:B-1----:R-:W-:-:S04]  /*1450*/  SHF.R.S32.HI R2, RZ, 0x1f, R3 ;  /* 0x0000001fff027819 */ /* 0x002fc80000011403 */
[----:B------:R-:W-:Y:S01]  /*1460*/  LEA.HI R2, R2, R3, RZ, 0x7 ;  /* 0x0000000302027211 */ /* 0x000fe200078f38ff */
[----:B0-----:R-:W-:-:S03]  /*1470*/  IMAD.SHL.U32 R5, R5, 0x40, RZ ;  /* 0x0000004005057824 */ /* 0x001fc600078e00ff */
[----:B------:R-:W-:Y:S01]  /*1480*/  LOP3.LUT R2, R2, 0xffffff80, RZ, 0xc0, !PT ;  /* 0xffffff8002027812 */ /* 0x000fe200078ec0ff */
[----:B--2---:R-:W-:Y:S01]  /*1490*/  IMAD.SHL.U32 R8, R13, 0x80, RZ ;  /* 0x000000800d087824 */ /* 0x004fe200078e00ff */
[----:B------:R-:W-:-:S03]  /*14a0*/  ISETP.GE.AND P0, PT, R5, UR5, PT ;  /* 0x0000000505007c0c */ /* 0x000fc6000bf06270 */
[----:B------:R-:W-:Y:S01]  /*14b0*/  IMAD.IADD R4, R3, 0x1, -R2 ;  /* 0x0000000103047824 */ /* 0x000fe200078e0a02 */
[----:B------:R-:W-:-:S04]  /*14c0*/  ISETP.GE.OR P0, PT, R8, UR4, P0 ;  /* 0x0000000408007c0c */ /* 0x000fc80008706670 */
[----:B------:R-:W-:-:S04]  /*14d0*/  SHF.R.S32.HI R7, RZ, 0x1f, R4 ;  /* 0x0000001fff077819 */ /* 0x000fc80000011404 */
[----:B------:R-:W-:-:S04]  /*14e0*/  LEA.HI R2, R7, R4, RZ, 0x2 ;  /* 0x0000000407027211 */ /* 0x000fc800078f10ff */
[--C-:B------:R-:W-:Y:S02]  /*14f0*/  SHF.R.S32.HI R16, RZ, 0x2, R2.reuse ;  /* 0x00000002ff107819 */ /* 0x100fe40000011402 */
[----:B------:R-:W-:-:S04]  /*1500*/  SHF.R.S32.HI R3, RZ, 0x1f, R2 ;  /* 0x0000001fff037819 */ /* 0x000fc80000011402 */
[----:B------:R-:W-:-:S04]  /*1510*/  LEA.HI R3, R3, R16, RZ, 0x3 ;  /* 0x0000001003037211 */ /* 0x000fc800078f18ff */
[----:B------:R-:W-:Y:S01]  /*1520*/  LOP3.LUT R17, R3, 0xfffffff8, RZ, 0xc0, !PT ;  /* 0xfffffff803117812 */ /* 0x000fe200078ec0ff */
[----:B------:R-:W-:Y:S06]  /*1530*/  @P0 EXIT ;  /* 0x000000000000094d */ /* 0x000fec0003800000 */
[----:B------:R-:W-:Y:S01]  /*1540*/  LOP3.LUT R9, R2, 0x7ffffffc, RZ, 0xc0, !PT ;  /* 0x7ffffffc02097812 */ /* 0x000fe200078ec0ff */
[----:B------:R-:W-:Y:S01]  /*1550*/  IMAD.IADD R16, R16, 0x1, -R17 ;  /* 0x0000000110107824 */ /* 0x000fe200078e0a11 */
[----:B------:R-:W0:Y:S01]  /*1560*/  LDC.64 R2, c[0x0][0x5d0] ;  /* 0x00017400ff027b82 */ /* 0x000e220000000a00 */
[----:B------:R-:W-:Y:S02]  /*1570*/  LEA.HI R7, R7, R4, RZ, 0x5 ;  /* 0x0000000407077211 */ /* 0x000fe400078f28ff */
[----:B------:R-:W-:Y:S01]  /*1580*/  IMAD.IADD R9, R4, 0x1, -R9 ;  /* 0x0000000104097824 */ /* 0x000fe200078e0a09 */
[--C-:B------:R-:W-:Y:S02]  /*1590*/  SHF.R.S32.HI R17, RZ, 0x1f, R16.reuse ;  /* 0x0000001fff117819 */ /* 0x100fe40000011410 */
[----:B------:R-:W-:Y:S01]  /*15a0*/  SHF.R.S32.HI R11, RZ, 0x5, R7 ;  /* 0x00000005ff0b7819 */ /* 0x000fe20000011407 */
[----:B------:R-:W-:Y:S01]  /*15b0*/  IMAD.SHL.U32 R4, R9, 0x2, RZ ;  /* 0x0000000209047824 */ /* 0x000fe200078e00ff */
[----:B---3-5:R-:W-:Y:S01]  /*15c0*/  FSETP.NEU.AND P1, PT, R14, RZ, PT ;  /* 0x000000ff0e00720b */ /* 0x028fe20003f2d000 */
[----:B------:R-:W-:-:S03]  /*15d0*/  IMAD.WIDE R6, R13, 0x80, R16 ;  /* 0x000000800d067825 */ /* 0x000fc600078e0210 */
[----:B------:R-:W-:Y:S01]  /*15e0*/  SHF.R.S32.HI R10, RZ, 0x1f, R4 ;  /* 0x0000001fff0a7819 */ /* 0x000fe20000011404 */
[----:B------:R-:W-:Y:S01]  /*15f0*/  IMAD R13, R11, -0x10, -R8 ;  /* 0xfffffff00b0d7824 */ /* 0x000fe200078e0a08 */
[----:B------:R-:W-:Y:S01]  /*1600*/  IADD3 R8, P0, R5, R4, RZ ;  /* 0x0000000405087210 */ /* 0x000fe20007f1e0ff */
[----:B------:R-:W-:Y:S01]  /*1610*/  IMAD.WIDE R6, R11, 0x10, R6 ;  /* 0x000000100b067825 */ /* 0x000fe200078e0206 */
[----:B------:R-:W-:Y:S02]  /*1620*/  IADD3 R15, -R4, UR5, -R5 ;  /* 0x00000005040f7c10 */ /* 0x000fe4000fffe905 */
[----:B------:R-:W-:Y:S02]  /*1630*/  LEA.HI.X.SX32 R9, R5, R10, 0x1, P0 ;  /* 0x0000000a05097211 */ /* 0x000fe400000f0eff */
[----:B------:R-:W-:Y:S02]  /*1640*/  IADD3 R16, R13, UR4, -R16 ;  /* 0x000000040d107c10 */ /* 0x000fe4000fffe810 */
[----:B------:R-:W-:Y:S01]  /*1650*/  ISETP.GT.AND P4, PT, R15, RZ, PT ;  /* 0x000000ff0f00720c */ /* 0x000fe20003f84270 */
[-C--:B0-----:R-:W-:Y:S01]  /*1660*/  IMAD R4, R7, R2.reuse, RZ ;  /* 0x0000000207047224 */ /* 0x081fe200078e02ff */
[----:B------:R-:W-:Y:S01]  /*1670*/  SHF.L.U64.HI R19, R2, 0x3, R3 ;  /* 0x0000000302137819 */ /* 0x000fe20000010203 */
[----:B------:R-:W-:Y:S01]  /*1680*/  IMAD.WIDE.U32 R10, R6, R2, R8 ;  /* 0x00000002060a7225 */ /* 0x000fe200078e0008 */
[----:B------:R-:W-:-:S02]  /*1690*/  P2R R5, PR, RZ, 0x10 ;  /* 0x00000010ff057803 */ /* 0x000fc40000000000 */
[----:B------:R-:W-:Y:S01]  /*16a0*/  ISETP.GT.AND P0, PT, R16, RZ, P4 ;  /* 0x000000ff1000720c */ /* 0x000fe20002704270 */
[----:B------:R-:W-:Y:S01]  /*16b0*/  IMAD R13, R6, R3, R4 ;  /* 0x00000003060d7224 */ /* 0x000fe200078e0204 */
[C---:B------:R-:W-:Y:S01]  /*16c0*/  SHF.L.U64.HI R18, R2.reuse, 0x6, R3 ;  /* 0x0000000602127819 */ /* 0x040fe20000010203 */
[C---:B------:R-:W-:Y:S02]  /*16d0*/  IMAD.SHL.U32 R20, R2.reuse, 0x8, RZ ;  /* 0x0000000802147824 */ /* 0x040fe400078e00ff */
[----:B------:R-:W-:Y:S02]  /*16e0*/  IMAD.SHL.U32 R17, R2, 0x40, RZ ;  /* 0x0000004002117824 */ /* 0x000fe400078e00ff */
[----:B------:R-:W-:Y:S01]  /*16f0*/  IMAD.IADD R13, R11, 0x1, R13 ;  /* 0x000000010b0d7824 */ /* 0x000fe200078e020d */
[----:B------:R-:W-:Y:S06]  /*1700*/  @!P1 BRA `(.L_x_22) ;  /* 0x00000030008c9947 */ /* 0x000fec0003800000 */
[----:B------:R-:W-:Y:S01]  /*1710*/  ULDC.64 UR6, c[0x0][0x5b0] ;  /* 0x00016c0000067ab9 */ /* 0x000fe20000000a00 */
[----:B------:R-:W-:Y:S01]  /*1720*/  ULDC.64 UR8, c[0x0][0x5a8] ;  /* 0x00016a0000087ab9 */ /* 0x000fe20000000a00 */
[----:B------:R-:W-:Y:S01]  /*1730*/  IMAD R21, R7, UR6, RZ ;  /* 0x0000000607157c24 */ /* 0x000fe2000f8e02ff */
[----:B------:R-:W-:Y:S01]  /*1740*/  ULDC.64 UR4, c[0x0][0x5c8] ;  /* 0x0001720000047ab9 */ /* 0x000fe20000000a00 */
[----:B------:R-:W-:-:S04]  /*1750*/  IMAD.WIDE.U32 R2, R6, UR6, R8 ;  /* 0x0000000606027c25 */ /* 0x000fc8000f8e0008 */
[----:B------:R-:W-:Y:S01]  /*1760*/  IMAD R21, R6, UR7, R21 ;  /* 0x0000000706157c24 */ /* 0x000fe2000f8e0215 */
[----:B------:R-:W-:-:S03]  /*1770*/  LEA R4, P1, R2, UR8, 0x1 ;  /* 0x0000000802047c11 */ /* 0x000fc6000f8208ff */
[----:B------:R-:W-:-:S05]  /*1780*/  IMAD.IADD R3, R3, 0x1, R21 ;  /* 0x0000000103037824 */ /* 0x000fca00078e0215 */
[----:B------:R-:W-:-:S05]  /*1790*/  LEA.HI.X R5, R2, UR9, R3, 0x1, P1 ;  /* 0x0000000902057c11 */ /* 0x000fca00088f0c03 */
[----:B------:R-:W2:Y:S01]  /*17a0*/  @P0 LDG.E.LTC128B.U16 R22, desc[UR12][R4.64] ;  /* 0x0000000c04160981 */ /* 0x000ea2000c1e1520 */
[----:B------:R-:W-:Y:S01]  /*17b0*/  ISETP.GT.AND P3, PT, R15, 0x1, PT ;  /* 0x000000010f00780c */ /* 0x000fe20003f64270 */
[----:B------:R-:W-:Y:S01]  /*17c0*/  BSSY B0, `(.L_x_23) ;  /* 0x000000c000007945 */ /* 0x000fe20003800000 */
[----:B------:R-:W-:Y:S02]  /*17d0*/  LEA R2, P2, R10, UR4, 0x1 ;  /* 0x000000040a027c11 */ /* 0x000fe4000f8408ff */
[----:B------:R-:W-:Y:S01]  /*17e0*/  ISETP.GT.AND P1, PT, R16, RZ, P3 ;  /* 0x000000ff1000720c */ /* 0x000fe20001f24270 */
[----:B--2---:R-:W-:-:S05]  /*17f0*/  HADD2.F32 R3, -RZ, R22.H0_H0 ;  /* 0x20000016ff037230 */ /* 0x004fca0000004100 */
[----:B------:R-:W-:-:S04]  /*1800*/  FMUL R3, R3, R14 ;  /* 0x0000000e03037220 */ /* 0x000fc80000400000 */
[----:B------:R-:W-:-:S05]  /*1810*/  FFMA R3, R56, R0, R3 ;  /* 0x0000000038037223 */ /* 0x000fca0000000003 */
[----:B------:R-:W-:Y:S02]  /*1820*/  F2FP.F16.F32.PACK_AB R11, RZ, R3 ;  /* 0x00000003ff0b723e */ /* 0x000fe400000000ff */
[----:B------:R-:W-:Y:S02]  /*1830*/  P2R R3, PR, RZ, 0x8 ;  /* 0x00000008ff037803 */ /* 0x000fe40000000000 */
[----:B------:R-:W-:-:S05]  /*1840*/  LEA.HI.X R3, R10, UR5, R13, 0x1, P2 ;  /* 0x000000050a037c11 */ /* 0x000fca00090f0c0d */
[----:B------:R0:W-:Y:S01]  /*1850*/  @P0 STG.E.U16 desc[UR12][R2.64], R11 ;  /* 0x0000000b02000986 */ /* 0x0001e2000c10150c */
[----:B------:R-:W-:Y:S05]  /*1860*/  @!P1 BRA `(.L_x_24) ;  /* 0x0000000000049947 */ /* 0x000fea0003800000 */
[----:B------:R1:W5:Y:S02]  /*1870*/  LDG.E.LTC128B.U16 R22, desc[UR12][R4.64+0x2] ;  /* 0x0000020c04167981 */ /* 0x000364000c1e1520 */
.L_x_24:
[----:B------:R-:W-:Y:S05]  /*1880*/  BSYNC B0 ;  /* 0x0000000000007941 */ /* 0x000fea0003800000 */
.L_x_23:
[----:B------:R-:W-:Y:S01]  /*1890*/  USHF.L.U32 UR4, UR6, 0x3, URZ ;  /* 0x0000000306047899 */ /* 0x000fe2000800063f */
[----:B-----5:R-:W-:Y:S01]  /*18a0*/  HADD2.F32 R13, -RZ, R22.H0_H0 ;  /* 0x20000016ff0d7230 */ /* 0x020fe20000004100 */
[----:B------:R-:W-:Y:S01]  /*18b0*/  USHF.L.U64.HI UR5, UR6, 0x3, UR7 ;  /* 0x0000000306057899 */ /* 0x000fe20008010207 */
[----:B------:R-:W-:-:S03]  /*18c0*/  ISETP.GT.AND P0, PT, R16, 0x8, P4 ;  /* 0x000000081000780c */ /* 0x000fc60002704270 */
[----:B------:R-:W-:Y:S02]  /*18d0*/  IMAD.U32 R10, RZ, RZ, UR4 ;  /* 0x00000004ff0a7e24 */ /* 0x000fe4000f8e00ff */
[----:B------:R-:W-:Y:S01]  /*18e0*/  FMUL R56, R13, R14 ;  /* 0x0000000e0d387220 */ /* 0x000fe20000400000 */
[----:B0-----:R-:W-:-:S03]  /*18f0*/  IMAD.U32 R11, RZ, RZ, UR5 ;  /* 0x00000005ff0b7e24 */ /* 0x001fc6000f8e00ff */
[----:B------:R-:W-:Y:S01]  /*1900*/  FFMA R56, R57, R0, R56 ;  /* 0x0000000039387223 */ /* 0x000fe20000000038 */
[----:B------:R-:W-:-:S04]  /*1910*/  IMAD.WIDE.U32 R12, R6, UR6, R10 ;  /* 0x00000006060c7c25 */ /* 0x000fc8000f8e000a */
[----:B------:R-:W-:Y:S02]  /*1920*/  F2FP.F16.F32.PACK_AB R57, RZ, R56 ;  /* 0x00000038ff39723e */ /* 0x000fe400000000ff */
[----:B------:R-:W-:-:S03]  /*1930*/  IADD3 R23, P2, R8, R12, RZ ;  /* 0x0000000c08177210 */ /* 0x000fc60007f5e0ff */
[----:B------:R0:W-:Y:S01]  /*1940*/  @P1 STG.E.U16 desc[UR12][R2.64+0x2], R57 ;  /* 0x0000023902001986 */ /* 0x0001e2000c10150c */
[----:B------:R-:W-:Y:S02]  /*1950*/  IADD3.X R56, R9, R21, R13, P2, !PT ;  /* 0x0000001509387210 */ /* 0x000fe400017fe40d */
[----:B------:R-:W-:-:S04]  /*1960*/  LEA R12, P2, R23, UR8, 0x1 ;  /* 0x00000008170c7c11 */ /* 0x000fc8000f8408ff */
[----:B------:R-:W-:-:S05]  /*1970*/  LEA.HI.X R13, R23, UR9, R56, 0x1, P2 ;  /* 0x00000009170d7c11 */ /* 0x000fca00090f0c38 */
[----:B------:R-:W2:Y:S01]  /*1980*/  @P0 LDG.E.LTC128B.U16 R22, desc[UR12][R12.64] ;  /* 0x0000000c0c160981 */ /* 0x000ea2000c1e1520 */
[C---:B------:R-:W-:Y:S01]  /*1990*/  IMAD.SHL.U32 R23, R20.reuse, 0x2, RZ ;  /* 0x0000000214177824 */ /* 0x040fe200078e00ff */
[----:B------:R-:W-:Y:S01]  /*19a0*/  SHF.L.U64.HI R19, R20, 0x1, R19 ;  /* 0x0000000114137819 */ /* 0x000fe20000010213 */
[----:B------:R-:W-:Y:S01]  /*19b0*/  BSSY B0, `(.L_x_25) ;  /* 0x000000b000007945 */ /* 0x000fe20003800000 */
[----:B------:R-:W-:Y:S02]  /*19c0*/  ISETP.GT.AND P1, PT, R16, 0x8, P3 ;  /* 0x000000081000780c */ /* 0x000fe40001f24270 */
[----:B------:R-:W-:Y:S01]  /*19d0*/  IADD3 R20, P2, R23, R2, RZ ;  /* 0x0000000217147210 */ /* 0x000fe20007f5e0ff */
[----:B--2---:R-:W-:-:S05]  /*19e0*/  HADD2.F32 R21, -RZ, R22.H0_H0 ;  /* 0x20000016ff157230 */ /* 0x004fca0000004100 */
[----:B------:R-:W-:-:S04]  /*19f0*/  FMUL R21, R21, R14 ;  /* 0x0000000e15157220 */ /* 0x000fc80000400000 */
[----:B------:R-:W-:-:S05]  /*1a00*/  FFMA R21, R58, R0, R21 ;  /* 0x000000003a157223 */ /* 0x000fca0000000015 */
[----:B------:R-:W-:Y:S01]  /*1a10*/  F2FP.F16.F32.PACK_AB R56, RZ, R21 ;  /* 0x00000015ff38723e */ /* 0x000fe200000000ff */
[----:B------:R-:W-:-:S05]  /*1a20*/  IMAD.X R21, R19, 0x1, R3, P2 ;  /* 0x0000000113157824 */ /* 0x000fca00010e0603 */
[----:B------:R0:W-:Y:S01]  /*1a30*/  @P0 STG.E.U16 desc[UR12][R20.64], R56 ;  /* 0x0000003814000986 */ /* 0x0001e2000c10150c */
[----:B------:R-:W-:Y:S05]  /*1a40*/  @!P1 BRA `(.L_x_26) ;  /* 0x0000000000049947 */ /* 0x000fea0003800000 */
[----:B------:R2:W5:Y:S02]  /*1a50*/  LDG.E.LTC128B.U16 R22, desc[UR12][R12.64+0x2] ;  /* 0x0000020c0c167981 */ /* 0x000564000c1e1520 */
.L_x_26:
[----:B------:R-:W-:Y:S05]  /*1a60*/  BSYNC B0 ;  /* 0x0000000000007941 */ /* 0x000fea0003800000 */
.L_x_25:
[----:B0----5:R-:W-:Y:S01]  /*1a70*/  HADD2.F32 R57, -RZ, R22.H0_H0 ;  /* 0x20000016ff397230 */ /* 0x021fe20000004100 */
[----:B------:R-:W-:Y:S01]  /*1a80*/  ISETP.GT.AND P3, PT, R15, 0x8, PT ;  /* 0x000000080f00780c */ /* 0x000fe20003f64270 */
[----:B------:R-:W-:Y:S03]  /*1a90*/  BSSY B0, `(.L_x_27) ;  /* 0x0000009000007945 */ /* 0x000fe60003800000 */
[----:B------:R-:W-:Y:S01]  /*1aa0*/  FMUL R56, R57, R14 ;  /* 0x0000000e39387220 */ /* 0x000fe20000400000 */
[----:B------:R-:W-:Y:S02]  /*1ab0*/  ISETP.GT.AND P0, PT, R16, RZ, P3 ;  /* 0x000000ff1000720c */ /* 0x000fe40001f04270 */
[----:B------:R-:W-:Y:S01]  /*1ac0*/  P2R R57, PR, RZ, 0x8 ;  /* 0x00000008ff397803 */ /* 0x000fe20000000000 */
[----:B------:R-:W-:-:S05]  /*1ad0*/  FFMA R56, R59, R0, R56 ;  /* 0x000000003b387223 */ /* 0x000fca0000000038 */
[----:B------:R-:W-:-:S05]  /*1ae0*/  F2FP.F16.F32.PACK_AB R56, RZ, R56 ;  /* 0x00000038ff38723e */ /* 0x000fca00000000ff */
[----:B------:R0:W-:Y:S01]  /*1af0*/  @P1 STG.E.U16 desc[UR12][R20.64+0x2], R56 ;  /* 0x0000023814001986 */ /* 0x0001e2000c10150c */
[----:B------:R-:W-:Y:S05]  /*1b00*/  @!P0 BRA `(.L_x_28) ;  /* 0x0000000000048947 */ /* 0x000fea0003800000 */
[----:B------:R3:W5:Y:S02]  /*1b10*/  LDG.E.LTC128B.U16 R22, desc[UR12][R4.64+0x10] ;  /* 0x0000100c04167981 */ /* 0x000764000c1e1520 */
.L_x_28:
[----:B------:R-:W-:Y:S05]  /*1b20*/  BSYNC B0 ;  /* 0x0000000000007941 */ /* 0x000fea0003800000 */
.L_x_27:
[----:B-----5:R-:W-:Y:S01]  /*1b30*/  HADD2.F32 R57, -RZ, R22.H0_H0 ;  /* 0x20000016ff397230 */ /* 0x020fe20000004100 */
[----:B------:R-:W-:Y:S01]  /*1b40*/  ISETP.GT.AND P2, PT, R15, 0x9, PT ;  /* 0x000000090f00780c */ /* 0x000fe20003f44270 */
[----:B------:R-:W-:Y:S03]  /*1b50*/  BSSY B0, `(.L_x_29) ;  /* 0x0000009000007945 */ /* 0x000fe60003800000 */
[----:B------:R-:W-:Y:S01]  /*1b60*/  FMUL R57, R57, R14 ;  /* 0x0000000e39397220 */ /* 0x000fe20000400000 */
[----:B------:R-:W-:Y:S02]  /*1b70*/  ISETP.GT.AND P1, PT, R16, RZ, P2 ;  /* 0x000000ff1000720c */ /* 0x000fe40001724270 */
[----:B0-----:R-:W-:Y:S01]  /*1b80*/  P2R R56, PR, RZ, 0x4 ;  /* 0x00000004ff387803 */ /* 0x001fe20000000000 */
[----:B------:R-:W-:-:S05]  /*1b90*/  FFMA R57, R60, R0, R57 ;  /* 0x000000003c397223 */ /* 0x000fca0000000039 */
[----:B------:R-:W-:-:S05]  /*1ba0*/  F2FP.F16.F32.PACK_AB R57, RZ, R57 ;  /* 0x00000039ff39723e */ /* 0x000fca00000000ff */
[----:B------:R0:W-:Y:S01]  /*1bb0*/  @P0 STG.E.U16 desc[UR12][R2.64+0x10], R57 ;  /* 0x0000103902000986 */ /* 0x0001e2000c10150c */
[----:B------:R-:W-:Y:S05]  /*1bc0*/  @!P1 BRA `(.L_x_30) ;  /* 0x0000000000049947 */ /* 0x000fea0003800000 */
[----:B------:R4:W5:Y:S02]  /*1bd0*/  LDG.E.LTC128B.U16 R22, desc[UR12][R4.64+0x12] ;  /* 0x0000120c04167981 */ /* 0x000964000c1e1520 */
.L_x_30:
[----:B------:R-:W-:Y:S05]  /*1be0*/  BSYNC B0 ;  /* 0x0000000000007941 */ /* 0x000fea0003800000 */
.L_x_29:
[----:B0----5:R-:W-:Y:S01]  /*1bf0*/  HADD2.F32 R57, -RZ, R22.H0_H0 ;  /* 0x20000016ff397230 */ /* 0x021fe20000004100 */
[----:B------:R-:W-:Y:S01]  /*1c00*/  ISETP.GT.AND P0, PT, R16, 0x8, P3 ;  /* 0x000000081000780c */ /* 0x000fe20001f04270 */
[----:B------:R-:W-:Y:S03]  /*1c10*/  BSSY B0, `(.L_x_31) ;  /* 0x0000007000007945 */ /* 0x000fe60003800000 */
[----:B------:R-:W-:-:S04]  /*1c20*/  FMUL R56, R57, R14 ;  /* 0x0000000e39387220 */ /* 0x000fc80000400000 */
[----:B------:R-:W-:-:S05]  /*1c30*/  FFMA R56, R61, R0, R56 ;  /* 0x000000003d387223 */ /* 0x000fca0000000038 */
[----:B------:R-:W-:-:S05]  /*1c40*/  F2FP.F16.F32.PACK_AB R56, RZ, R56 ;  /* 0x00000038ff38723e */ /* 0x000fca00000000ff */
[----:B------:R0:W-:Y:S01]  /*1c50*/  @P1 STG.E.U16 desc[UR12][R2.64+0x12], R56 ;  /* 0x0000123802001986 */ /* 0x0001e2000c10150c */
[----:B------:R-:W-:Y:S05]  /*1c60*/  @!P0 BRA `(.L_x_32) ;  /* 0x0000000000048947 */ /* 0x000fea0003800000 */
[----:B------:R0:W5:Y:S02]  /*1c70*/  LDG.E.LTC128B.U16 R22, desc[UR12][R12.64+0x10] ;  /* 0x0000100c0c167981 */ /* 0x000164000c1e1520 */
.L_x_32:
[----:B------:R-:W-:Y:S05]  /*1c80*/  BSYNC B0 ;  /* 0x0000000000007941 */ /* 0x000fea0003800000 */
.L_x_31:
[----:B-----5:R-:W-:Y:S01]  /*1c90*/  HADD2.F32 R57, -RZ, R22.H0_H0 ;  /* 0x20000016ff397230 */ /* 0x020fe20000004100 */
        /* <DEDUP_REMOVED lines=8> */
.L_x_34:
[----:B------:R-:W-:Y:S05]  /*1d20*/  BSYNC B0 ;  /* 0x0000000000007941 */ /* 0x000fea0003800000 */
.L_x_33:
[----:B-----5:R-:W-:Y:S01]  /*1d30*/  HADD2.F32 R59, -RZ, R22.H0_H0 ;  /* 0x20000016ff3b7230 */ /* 0x020fe20000004100 */
[----:B------:R-:W-:Y:S01]  /*1d40*/  ISETP.GT.AND P3, PT, R15, 0x10, PT ;  /* 0x000000100f00780c */ /* 0x000fe20003f64270 */
[C---:B0-----:R-:W-:Y:S01]  /*1d50*/  IMAD.SHL.U32 R57, R17.reuse, 0x2, RZ ;  /* 0x0000000211397824 */ /* 0x041fe200078e00ff */
[----:B------:R-:W-:Y:S01]  /*1d60*/  SHF.L.U64.HI R17, R17, 0x1, R18 ;  /* 0x0000000111117819 */ /* 0x000fe20000010212 */
[----:B------:R-:W-:Y:S01]  /*1d70*/  BSSY B0, `(.L_x_35) ;  /* 0x000000b000007945 */ /* 0x000fe20003800000 */
[----:B------:R-:W-:Y:S02]  /*1d80*/  FMUL R56, R59, R14 ;  /* 0x0000000e3b387220 */ /* 0x000fe40000400000 */
[----:B------:R-:W-:Y:S02]  /*1d90*/  IADD3 R18, P0, P2, R57, R2, R23 ;  /* 0x0000000239127210 */ /* 0x000fe40007a1e017 */
[----:B------:R-:W-:Y:S01]  /*1da0*/  FFMA R56, R63, R0, R56 ;  /* 0x000000003f387223 */ /* 0x000fe20000000038 */
[----:B------:R-:W-:-:S02]  /*1db0*/  P2R R23, PR, RZ, 0x8 ;  /* 0x00000008ff177803 */ /* 0x000fc40000000000 */
[----:B------:R-:W-:Y:S02]  /*1dc0*/  IADD3.X R19, R17, R3, R19, P0, P2 ;  /* 0x0000000311137210 */ /* 0x000fe400007e4413 */
[----:B------:R-:W-:Y:S02]  /*1dd0*/  F2FP.F16.F32.PACK_AB R56, RZ, R56 ;  /* 0x00000038ff38723e */ /* 0x000fe400000000ff */
[----:B------:R-:W-:-:S03]  /*1de0*/  ISETP.GT.AND P0, PT, R16, RZ, P3 ;  /* 0x000000ff1000720c */ /* 0x000fc60001f04270 */
[----:B------:R0:W-:Y:S10]  /*1df0*/  @P1 STG.E.U16 desc[UR12][R20.64+0x12], R56 ;  /* 0x0000123814001986 */ /* 0x0001f4000c10150c */
[----:B------:R-:W-:Y:S05]  /*1e00*/  @!P0 BRA `(.L_x_36) ;  /* 0x0000000000048947 */ /* 0x000fea0003800000 */
[----:B------:R0:W5:Y:S02]  /*1e10*/  LDG.E.LTC128B.U16 R22, desc[UR12][R4.64+0x20] ;  /* 0x0000200c04167981 */ /* 0x000164000c1e1520 */
.L_x_36:
[----:B------:R-:W-:Y:S05]  /*1e20*/  BSYNC B0 ;  /* 0x0000000000007941 */ /* 0x000fea0003800000 */
.L_x_35:
[----:B-----5:R-:W-:Y:S01]  /*1e30*/  HADD2.F32 R23, -RZ, R22.H0_H0 ;  /* 0x20000016ff177230 */ /* 0x020fe20000004100 */
[----:B------:R-:W-:Y:S01]  /*1e40*/  ISETP.GT.AND P1, PT, R15, 0x11, PT ;  /* 0x000000110f00780c */ /* 0x000fe20003f24270 */
[----:B------:R-:W-:Y:S03]  /*1e50*/  BSSY B0, `(.L_x_37) ;  /* 0x0000009000007945 */ /* 0x000fe60003800000 */
[----:B------:R-:W-:-:S04]  /*1e60*/  FMUL R23, R23, R14 ;  /* 0x0000000e17177220 */ /* 0x000fc80000400000 */
[----:B------:R-:W-:-:S05]  /*1e70*/  FFMA R23, R64, R0, R23 ;  /* 0x0000000040177223 */ /* 0x000fca0000000017 */
[----:B------:R-:W-:-:S05]  /*1e80*/  F2FP.F16.F32.PACK_AB R23, RZ, R23 ;  /* 0x00000017ff17723e */ /* 0x000fca00000000ff */
[----:B------:R1:W-:Y:S01]  /*1e90*/  @P0 STG.E.U16 desc[UR12][R2.64+0x20], R23 ;  /* 0x0000201702000986 */ /* 0x0003e2000c10150c */
[----:B------:R-:W-:Y:S02]  /*1ea0*/  ISETP.GT.AND P0, PT, R16, RZ, P1 ;  /* 0x000000ff1000720c */ /* 0x000fe40000f04270 */
[----:B-1----:R-:W-:-:S11]  /*1eb0*/  P2R R23, PR, RZ, 0x2 ;  /* 0x00000002ff177803 */ /* 0x002fd60000000000 */
[----:B------:R-:W-:Y:S05]  /*1ec0*/  @!P0 BRA `(.L_x_38) ;  /* 0x0000000000048947 */ /* 0x000fea0003800000 */
[----:B------:R1:W5:Y:S02]  /*1ed0*/  LDG.E.LTC128B.U16 R22, desc[UR12][R4.64+0x22] ;  /* 0x0000220c04167981 */ /* 0x000364000c1e1520 */
.L_x_38:
[----:B------:R-:W-:Y:S05]  /*1ee0*/  BSYNC B0 ;  /* 0x0000000000007941 */ /* 0x000fea0003800000 */
.L_x_37:
[----:B-----5:R-:W-:Y:S01]  /*1ef0*/  HADD2.F32 R23, -RZ, R22.H0_H0 ;  /* 0x20000016ff177230 */ /* 0x020fe20000004100 */
[----:B------:R-:W-:Y:S04]  /*1f00*/  BSSY B0, `(.L_x_39) ;  /* 0x0000008000007945 */ /* 0x000fe80003800000 */
[----:B0-----:R-:W-:-:S04]  /*1f10*/  FMUL R56, R23, R14 ;  /* 0x0000000e17387220 */ /* 0x001fc80000400000 */
[----:B------:R-:W-:-:S05]  /*1f20*/  FFMA R56, R65, R0, R56 ;  /* 0x0000000041387223 */ /* 0x000fca0000000038 */
[----:B------:R-:W-:-:S05]  /*1f30*/  F2FP.F16.F32.PACK_AB R56, RZ, R56 ;  /* 0x00000038ff38723e */ /* 0x000fca00000000ff */
[----:B------:R0:W-:Y:S01]  /*1f40*/  @P0 STG.E.U16 desc[UR12][R2.64+0x22], R56 ;  /* 0x0000223802000986 */ /* 0x0001e2000c10150c */
[----:B------:R-:W-:-:S13]  /*1f50*/  ISETP.GT.AND P0, PT, R16, 0x8, P3 ;  /* 0x000000081000780c */ /* 0x000fda0001f04270 */
[----:B0-----:R-:W-:Y:S05]  /*1f60*/  @!P0 BRA `(.L_x_40) ;  /* 0x0000000000048947 */ /* 0x001fea0003800000 */
[----:B------:R0:W5:Y:S02]  /*1f70*/  LDG.E.LTC128B.U16 R22, desc[UR12][R12.64+0x20] ;  /* 0x0000200c0c167981 */ /* 0x000164000c1e1520 */
.L_x_40:
[----:B------:R-:W-:Y:S05]  /*1f80*/  BSYNC B0 ;  /* 0x0000000000007941 */ /* 0x000fea0003800000 */
.L_x_39:
[----:B-----5:R-:W-:Y:S01]  /*1f90*/  HADD2.F32 R23, -RZ, R22.H0_H0 ;  /* 0x20000016ff177230 */ /* 0x020fe20000004100 */
[----:B------:R-:W-:Y:S01]  /*1fa0*/  BSSY B0, `(.L_x_41) ;  /* 0x000000c000007945 */ /* 0x000fe20003800000 */
[----:B------:R-:W-:-:S03]  /*1fb0*/  PRMT R56, R22, 0x7610, R56 ;  /* 0x0000761016387816 */ /* 0x000fc60000000038 */
[----:B------:R-:W-:-:S04]  /*1fc0*/  FMUL R23, R23, R14 ;  /* 0x0000000e17177220 */ /* 0x000fc80000400000 */
[----:B------:R-:W-:-:S05]  /*1fd0*/  FFMA R23, R66, R0, R23 ;  /* 0x0000000042177223 */ /* 0x000fca0000000017 */
[----:B------:R-:W-:-:S04]  /*1fe0*/  F2FP.F16.F32.PACK_AB R23, RZ, R23 ;  /* 0x00000017ff17723e */ /* 0x000fc800000000ff */
[----:B------:R-:W-:-:S05]  /*1ff0*/  PRMT R58, R23, 0x7610, R58 ;  /* 0x00007610173a7816 */ /* 0x000fca000000003a */
[----:B------:R0:W-:Y:S01]  /*2000*/  @P0 STG.E.U16 desc[UR12][R20.64+0x20], R58 ;  /* 0x0000203a14000986 */ /* 0x0001e2000c10150c */
[----:B------:R-:W-:-:S05]  /*2010*/  IADD3 R59, P0, R6, 0x40, RZ ;  /* 0x00000040063b7810 */ /* 0x000fca0007f1e0ff */
[----:B------:R-:W-:Y:S01]  /*2020*/  IMAD.X R23, RZ, RZ, R7, P0 ;  /* 0x000000ffff177224 */ /* 0x000fe200000e0607 */
[----:B------:R-:W-:-:S13]  /*2030*/  ISETP.GT.AND P0, PT, R16, 0x8, P1 ;  /* 0x000000081000780c */ /* 0x000fda0000f04270 */
[----:B0-----:R-:W-:Y:S05]  /*2040*/  @!P0 BRA `(.L_x_42) ;  /* 0x0000000000048947 */ /* 0x001fea0003800000 */
[----:B------:R0:W5:Y:S02]  /*2050*/  LDG.E.LTC128B.U16 R56, desc[UR12][R12.64+0x22] ;  /* 0x0000220c0c387981 */ /* 0x000164000c1e1520 */
.L_x_42:
[----:B------:R-:W-:Y:S05]  /*2060*/  BSYNC B0 ;  /* 0x0000000000007941 */ /* 0x000fea0003800000 */
.L_x_41:
[----:B-----5:R-:W-:Y:S01]  /*2070*/  HADD2.F32 R7, -RZ, R56.H0_H0 ;  /* 0x20000038ff077230 */ /* 0x020fe20000004100 */
[----:B------:R-:W-:Y:S01]  /*2080*/  ISETP.GT.AND P2, PT, R15, 0x18, PT ;  /* 0x000000180f00780c */ /* 0x000fe20003f44270 */
[----:B------:R-:W-:Y:S01]  /*2090*/  IMAD.WIDE.U32 R10, R59, UR6, R10 ;  /* 0x000000063b0a7c25 */ /* 0x000fe2000f8e000a */
[----:B------:R-:W-:Y:S03]  /*20a0*/  BSSY B0, `(.L_x_43) ;  /* 0x0000014000007945 */ /* 0x000fe60003800000 */
[----:B------:R-:W-:-:S04]  /*20b0*/  FMUL R6, R7, R14 ;  /* 0x0000000e07067220 */ /* 0x000fc80000400000 */
[----:B------:R-:W-:-:S05]  /*20c0*/  FFMA R6, R67, R0, R6 ;  /* 0x0000000043067223 */ /* 0x000fca0000000006 */
[----:B------:R-:W-:Y:S01]  /*20d0*/  F2FP.F16.F32.PACK_AB R7, RZ, R6 ;  /* 0x00000006ff07723e */ /* 0x000fe200000000ff */
[----:B------:R-:W-:Y:S02]  /*20e0*/  IMAD R6, R23, UR6, RZ ;  /* 0x0000000617067c24 */ /* 0x000fe4000f8e02ff */
[----:B------:R-:W-:Y:S01]  /*20f0*/  IMAD.WIDE.U32 R22, R59, UR6, R8 ;  /* 0x000000063b167c25 */ /* 0x000fe2000f8e0008 */
[----:B------:R-:W-:-:S03]  /*2100*/  PRMT R58, R7, 0x7610, R58 ;  /* 0x00007610073a7816 */ /* 0x000fc6000000003a */
[----:B------:R-:W-:Y:S02]  /*2110*/  IMAD R61, R59, UR7, R6 ;  /* 0x000000073b3d7c24 */ /* 0x000fe4000f8e0206 */
[----:B------:R0:W-:Y:S01]  /*2120*/  @P0 STG.E.U16 desc[UR12][R20.64+0x22], R58 ;  /* 0x0000223a14000986 */ /* 0x0001e2000c10150c */
[----:B------:R-:W-:Y:S01]  /*2130*/  LEA R6, P0, R22, UR8, 0x1 ;  /* 0x0000000816067c11 */ /* 0x000fe2000f8008ff */
[----:B------:R-:W-:-:S05]  /*2140*/  IMAD.IADD R7, R23, 0x1, R61 ;  /* 0x0000000117077824 */ /* 0x000fca00078e023d */
[----:B------:R-:W-:Y:S02]  /*2150*/  LEA.HI.X R7, R22, UR9, R7, 0x1, P0 ;  /* 0x0000000916077c11 */ /* 0x000fe400080f0c07 */
[----:B------:R-:W-:-:S04]  /*2160*/  IADD3 R10, P0, R8, R10, RZ ;  /* 0x0000000a080a7210 */ /* 0x000fc80007f1e0ff */
[----:B------:R-:W-:Y:S02]  /*2170*/  IADD3.X R9, R9, R61, R11, P0, !PT ;  /* 0x0000003d09097210 */ /* 0x000fe400007fe40b */
[----:B------:R-:W-:-:S04]  /*2180*/  LEA R8, P0, R10, UR8, 0x1 ;  /* 0x000000080a087c11 */ /* 0x000fc8000f8008ff */
[----:B------:R-:W-:Y:S02]  /*2190*/  LEA.HI.X R9, R10, UR9, R9, 0x1, P0 ;  /* 0x000000090a097c11 */ /* 0x000fe400080f0c09 */
[----:B------:R-:W-:Y:S02]  /*21a0*/  ISETP.GT.AND P0, PT, R16, RZ, P2 ;  /* 0x000000ff1000720c */ /* 0x000fe40001704270 */
[----:B------:R-:W-:-:S11]  /*21b0*/  P2R R10, PR, RZ, 0x4 ;  /* 0x00000004ff0a7803 */ /* 0x000fd60000000000 */
[----:B0-----:R-:W-:Y:S05]  /*21c0*/  @!P0 BRA `(.L_x_44) ;  /* 0x0000000000048947 */ /* 0x001fea0003800000 */
[----:B------:R0:W5:Y:S02]  /*21d0*/  LDG.E.LTC128B.U16 R56, desc[UR12][R4.64+0x30] ;  /* 0x0000300c04387981 */ /* 0x000164000c1e1520 */
.L_x_44:
[----:B------:R-:W-:Y:S05]  /*21e0*/  BSYNC B0 ;  /* 0x0000000000007941 */ /* 0x000fea0003800000 */
.L_x_43:
[----:B-----5:R-:W-:Y:S01]  /*21f0*/  HADD2.F32 R11, -RZ, R56.H0_H0 ;  /* 0x20000038ff0b7230 */ /* 0x020fe20000004100 */
[----:B------:R-:W-:Y:S01]  /*2200*/  ISETP.GT.AND P1, PT, R15, 0x19, PT ;  /* 0x000000190f00780c */ /* 0x000fe20003f24270 */
[----:B------:R-:W-:Y:S03]  /*2210*/  BSSY B0, `(.L_x_45) ;  /* 0x0000009000007945 */ /* 0x000fe60003800000 */
[----:B------:R-:W-:Y:S01]  /*2220*/  FMUL R11, R11, R14 ;  /* 0x0000000e0b0b7220 */ /* 0x000fe20000400000 */
[----:B------:R-:W-:-:S03]  /*2230*/  P2R R10, PR, RZ, 0x2 ;  /* 0x00000002ff0a7803 */ /* 0x000fc60000000000 */
[----:B------:R-:W-:-:S05]  /*2240*/  FFMA R11, R68, R0, R11 ;  /* 0x00000000440b7223 */ /* 0x000fca000000000b */
[----:B------:R-:W-:-:S05]  /*2250*/  F2FP.F16.F32.PACK_AB R11, RZ, R11 ;  /* 0x0000000bff0b723e */ /* 0x000fca00000000ff */
[----:B------:R0:W-:Y:S01]  /*2260*/  @P0 STG.E.U16 desc[UR12][R2.64+0x30], R11 ;  /* 0x0000300b02000986 */ /* 0x0001e2000c10150c */
[----:B------:R-:W-:-:S13]  /*2270*/  ISETP.GT.AND P0, PT, R16, RZ, P1 ;  /* 0x000000ff1000720c */ /* 0x000fda0000f04270 */
[----:B0-----:R-:W-:Y:S05]  /*2280*/  @!P0 BRA `(.L_x_46) ;  /* 0x0000000000048947 */ /* 0x001fea0003800000 */
[----:B------:R0:W5:Y:S02]  /*2290*/  LDG.E.LTC128B.U16 R56, desc[UR12][R4.64+0x32] ;  /* 0x0000320c04387981 */ /* 0x000164000c1e1520 */
.L_x_46:
[----:B------:R-:W-:Y:S05]  /*22a0*/  BSYNC B0 ;  /* 0x0000000000007941 */ /* 0x000fea0003800000 */
.L_x_45:
[----:B-----5:R-:W-:Y:S01]  /*22b0*/  HADD2.F32 R11, -RZ, R56.H0_H0 ;  /* 0x20000038ff0b7230 */ /* 0x020fe20000004100 */
[----:B------:R-:W-:Y:S04]  /*22c0*/  BSSY B0, `(.L_x_47) ;  /* 0x0000008000007945 */ /* 0x000fe80003800000 */
[----:B------:R-:W-:-:S04]  /*22d0*/  FMUL R10, R11, R14 ;  /* 0x0000000e0b0a7220 */ /* 0x000fc80000400000 */
[----:B------:R-:W-:-:S05]  /*22e0*/  FFMA R10, R69, R0, R10 ;  /* 0x00000000450a7223 */ /* 0x000fca000000000a */
[----:B------:R-:W-:-:S05]  /*22f0*/  F2FP.F16.F32.PACK_AB R10, RZ, R10 ;  /* 0x0000000aff0a723e */ /* 0x000fca00000000ff */
[----:B------:R0:W-:Y:S01]  /*2300*/  @P0 STG.E.U16 desc[UR12][R2.64+0x32], R10 ;  /* 0x0000320a02000986 */ /* 0x0001e2000c10150c */
[----:B------:R-:W-:-:S13]  /*2310*/  ISETP.GT.AND P0, PT, R16, 0x8, P2 ;  /* 0x000000081000780c */ /* 0x000fda0001704270 */
[----:B0-----:R-:W-:Y:S05]  /*2320*/  @!P0 BRA `(.L_x_48) ;  /* 0x0000000000048947 */ /* 0x001fea0003800000 */
[----:B------:R0:W5:Y:S02]  /*2330*/  LDG.E.LTC128B.U16 R56, desc[UR12][R12.64+0x30] ;  /* 0x0000300c0c387981 */ /* 0x000164000c1e1520 */
.L_x_48:
[----:B------:R-:W-:Y:S05]  /*2340*/  BSYNC B0 ;  /* 0x0000000000007941 */ /* 0x000fea0003800000 */
.L_x_47:
        /* <DEDUP_REMOVED lines=9> */
.L_x_50:
[----:B------:R-:W-:Y:S05]  /*23e0*/  BSYNC B0 ;  /* 0x0000000000007941 */ /* 0x000fea0003800000 */
.L_x_49:
        /* <DEDUP_REMOVED lines=11> */
.L_x_52:
[----:B------:R-:W-:Y:S05]  /*24a0*/  BSYNC B0 ;  /* 0x0000000000007941 */ /* 0x000fea0003800000 */
.L_x_51:
        /* <DEDUP_REMOVED lines=11> */
.L_x_54:
[----:B------:R-:W-:Y:S05]  /*2560*/  BSYNC B0 ;  /* 0x0000000000007941 */ /* 0x000fea0003800000 */
.L_x_53:
        /* <DEDUP_REMOVED lines=9> */
.L_x_56:
[----:B------:R-:W-:Y:S05]  /*2600*/  BSYNC B0 ;  /* 0x0000000000007941 */ /* 0x000fea0003800000 */
.L_x_55:
        /* <DEDUP_REMOVED lines=9> */
.L_x_58:
[----:B------:R-:W-:Y:S05]  /*26a0*/  BSYNC B0 ;  /* 0x0000000000007941 */ /* 0x000fea0003800000 */
.L_x_57:
        /* <DEDUP_REMOVED lines=11> */
.L_x_60:
[----:B------:R-:W-:Y:S05]  /*2760*/  BSYNC B0 ;  /* 0x0000000000007941 */ /* 0x000fea0003800000 */
.L_x_59:
[----:B-----5:R-:W-:Y:S01]  /*2770*/  HADD2.F32 R11, -RZ, R56.H0_H0 ;  /* 0x20000038ff0b7230 */ /* 0x020fe20000004100 */
[----:B------:R-:W-:Y:S01]  /*2780*/  ISETP.GT.AND P4, PT, R15, 0x29, PT ;  /* 0x000000290f00780c */ /* 0x000fe20003f84270 */
[----:B------:R-:W-:Y:S03]  /*2790*/  BSSY B0, `(.L_x_61) ;  /* 0x0000008000007945 */ /* 0x000fe60003800000 */
[----:B------:R-:W-:-:S04]  /*27a0*/  FMUL R11, R11, R14 ;  /* 0x0000000e0b0b7220 */ /* 0x000fc80000400000 */
[----:B------:R-:W-:-:S05]  /*27b0*/  FFMA R11, R76, R0, R11 ;  /* 0x000000004c0b7223 */ /* 0x000fca000000000b */
[----:B------:R-:W-:-:S05]  /*27c0*/  F2FP.F16.F32.PACK_AB R11, RZ, R11 ;  /* 0x0000000bff0b723e */ /* 0x000fca00000000ff */
[----:B------:R0:W-:Y:S01]  /*27d0*/  @P0 STG.E.U16 desc[UR12][R2.64+0x50], R11 ;  /* 0x0000500b02000986 */ /* 0x0001e2000c10150c */
[----:B------:R-:W-:-:S13]  /*27e0*/  ISETP.GT.AND P0, PT, R16, RZ, P4 ;  /* 0x000000ff1000720c */ /* 0x000fda0002704270 */
[----:B0-----:R-:W-:Y:S05]  /*27f0*/  @!P0 BRA `(.L_x_62) ;  /* 0x0000000000048947 */ /* 0x001fea0003800000 */
[----:B------:R0:W5:Y:S02]  /*2800*/  LDG.E.LTC128B.U16 R56, desc[UR12][R4.64+0x52] ;  /* 0x0000520c04387981 */ /* 0x000164000c1e1520 */
.L_x_62:
[----:B------:R-:W-:Y:S05]  /*2810*/  BSYNC B0 ;  /* 0x0000000000007941 */ /* 0x000fea0003800000 */
.L_x_61:
        /* <DEDUP_REMOVED lines=9> */
.L_x_64:
[----:B------:R-:W-:Y:S05]  /*28b0*/  BSYNC B0 ;  /* 0x0000000000007941 */ /* 0x000fea0003800000 */
.L_x_63:
        /* <DEDUP_REMOVED lines=9> */
.L_x_66:
[----:B------:R-:W-:Y:S05]  /*2950*/  BSYNC B0 ;  /* 0x0000000000007941 */ /* 0x000fea0003800000 */
.L_x_65:
        /* <DEDUP_REMOVED lines=10> */
.L_x_68:
[----:B------:R-:W-:Y:S05]  /*2a00*/  BSYNC B0 ;  /* 0x0000000000007941 */ /* 0x000fea0003800000 */
.L_x_67:
        /* <DEDUP_REMOVED lines=10> */
.L_x_70:
[----:B------:R-:W-:Y:S05]  /*2ab0*/  BSYNC B0 ;  /* 0x0000000000007941 */ /* 0x000fea0003800000 */
.L_x_69:
        /* <DEDUP_REMOVED lines=9> */
.L_x_72:
[----:B------:R-:W-:Y:S05]  /*2b50*/  BSYNC B0 ;  /* 0x0000000000007941 */ /* 0x000fea0003800000 */
.L_x_71:
        /* <DEDUP_REMOVED lines=9> */
.L_x_74:
[----:B------:R-:W-:Y:S05]  /*2bf0*/  BSYNC B0 ;  /* 0x0000000000007941 */ /* 0x000fea0003800000 */
.L_x_73:
        /* <DEDUP_REMOVED lines=10> */
.L_x_76:
[----:B------:R-:W-:Y:S05]  /*2ca0*/  BSYNC B0 ;  /* 0x0000000000007941 */ /* 0x000fea0003800000 */
.L_x_75:
[----:B-----5:R-:W-:Y:S01]  /*2cb0*/  HADD2.F32 R11, -RZ, R56.H0_H0 ;  /* 0x20000038ff0b7230 */ /* 0x020fe20000004100 */
[----:B------:R-:W-:Y:S04]  /*2cc0*/  BSSY B0, `(.L_x_77) ;  /* 0x000000d000007945 */ /* 0x000fe80003800000 */
[----:B------:R-:W-:-:S04]  /*2cd0*/  FMUL R11, R11, R14 ;  /* 0x0000000e0b0b7220 */ /* 0x000fc80000400000 */
[----:B------:R-:W-:-:S05]  /*2ce0*/  FFMA R11, R84, R0, R11 ;  /* 0x00000000540b7223 */ /* 0x000fca000000000b */
[----:B------:R-:W-:-:S05]  /*2cf0*/  F2FP.F16.F32.PACK_AB R11, RZ, R11 ;  /* 0x0000000bff0b723e */ /* 0x000fca00000000ff */
[----:B------:R1:W-:Y:S01]  /*2d00*/  @P0 STG.E.U16 desc[UR12][R2.64+0x70], R11 ;  /* 0x0000700b02000986 */ /* 0x0003e2000c10150c */
[----:B------:R-:W-:-:S05]  /*2d10*/  IADD3 R22, P0, R57, R20, RZ ;  /* 0x0000001439167210 */ /* 0x000fca0007f1e0ff */
[----:B------:R-:W-:Y:S01]  /*2d20*/  IMAD.X R23, R17, 0x1, R21, P0 ;  /* 0x0000000111177824 */ /* 0x000fe200000e0615 */
[----:B------:R-:W-:-:S05]  /*2d30*/  IADD3 R10, P0, R57, R2, RZ ;  /* 0x00000002390a7210 */ /* 0x000fca0007f1e0ff */
[----:B-1----:R-:W-:Y:S01]  /*2d40*/  IMAD.X R11, R17, 0x1, R3, P0 ;  /* 0x00000001110b7824 */ /* 0x002fe200000e0603 */
[----:B------:R-:W-:-:S04]  /*2d50*/  ISETP.GT.AND P0, PT, R15, 0x39, PT ;  /* 0x000000390f00780c */ /* 0x000fc80003f04270 */
[----:B------:R-:W-:-:S13]  /*2d60*/  ISETP.GT.AND P5, PT, R16, RZ, P0 ;  /* 0x000000ff1000720c */ /* 0x000fda00007a4270 */
[----:B------:R-:W-:Y:S05]  /*2d70*/  @!P5 BRA `(.L_x_78) ;  /* 0x000000000004d947 */ /* 0x000fea0003800000 */
[----:B------:R1:W5:Y:S02]  /*2d80*/  LDG.E.LTC128B.U16 R56, desc[UR12][R4.64+0x72] ;  /* 0x0000720c04387981 */ /* 0x000364000c1e1520 */
.L_x_78:
[----:B------:R-:W-:Y:S05]  /*2d90*/  BSYNC B0 ;  /* 0x0000000000007941 */ /* 0x000fea0003800000 */
.L_x_77:
[----:B01-345:R-:W-:Y:S01]  /*2da0*/  HADD2.F32 R5, -RZ, R56.H0_H0 ;  /* 0x20000038ff057230 */ /* 0x03bfe20000004100 */
        /* <DEDUP_REMOVED lines=8> */
.L_x_80:
[----:B------:R-:W-:Y:S05]  /*2e30*/  BSYNC B0 ;  /* 0x0000000000007941 */ /* 0x000fea0003800000 */
.L_x_79:
[----:B-----5:R-:W-:Y:S01]  /*2e40*/  HADD2.F32 R3, -RZ, R56.H0_H0 ;  /* 0x20000038ff037230 */ /* 0x020fe20000004100 */
[----:B------:R-:W-:Y:S04]  /*2e50*/  BSSY B0, `(.L_x_81) ;  /* 0x0000008000007945 */ /* 0x000fe80003800000 */
[----:B------:R-:W-:-:S04]  /*2e60*/  FMUL R3, R3, R14 ;  /* 0x0000000e03037220 */ /* 0x000fc80000400000 */
[----:B------:R-:W-:-:S05]  /*2e70*/  FFMA R3, R86, R0, R3 ;  /* 0x0000000056037223 */ /* 0x000fca0000000003 */
[----:B------:R-:W-:-:S05]  /*2e80*/  F2FP.F16.F32.PACK_AB R3, RZ, R3 ;  /* 0x00000003ff03723e */ /* 0x000fca00000000ff */
[----:B------:R1:W-:Y:S01]  /*2e90*/  @P5 STG.E.U16 desc[UR12][R20.64+0x70], R3 ;  /* 0x0000700314005986 */ /* 0x0003e2000c10150c */
[----:B------:R-:W-:-:S13]  /*2ea0*/  ISETP.GT.AND P5, PT, R16, 0x8, P0 ;  /* 0x000000081000780c */ /* 0x000fda00007a4270 */
[----:B-1----:R-:W-:Y:S05]  /*2eb0*/  @!P5 BRA `(.L_x_82) ;  /* 0x000000000004d947 */ /* 0x002fea0003800000 */
[----:B------:R1:W5:Y:S02]  /*2ec0*/  LDG.E.LTC128B.U16 R56, desc[UR12][R12.64+0x72] ;  /* 0x0000720c0c387981 */ /* 0x000364000c1e1520 */
.L_x_82:
[----:B------:R-:W-:Y:S05]  /*2ed0*/  BSYNC B0 ;  /* 0x0000000000007941 */ /* 0x000fea0003800000 */
.L_x_81:
[----:B-----5:R-:W-:-:S05]  /*2ee0*/  HADD2.F32 R3, -RZ, R56.H0_H0 ;  /* 0x20000038ff037230 */ /* 0x020fca0000004100 */
[----:B------:R-:W-:-:S04]  /*2ef0*/  FMUL R2, R3, R14 ;  /* 0x0000000e03027220 */ /* 0x000fc80000400000 */
[----:B------:R-:W-:-:S05]  /*2f00*/  FFMA R2, R87, R0, R2 ;  /* 0x0000000057027223 */ /* 0x000fca0000000002 */
[----:B------:R-:W-:-:S05]  /*2f10*/  F2FP.F16.F32.PACK_AB R2, RZ, R2 ;  /* 0x00000002ff02723e */ /* 0x000fca00000000ff */
[----:B------:R3:W-:Y:S01]  /*2f20*/  @P5 STG.E.U16 desc[UR12][R20.64+0x72], R2 ;  /* 0x0000720214005986 */ /* 0x0007e2000c10150c */
[----:B------:R-:W-:-:S04]  /*2f30*/  ISETP.GT.AND P5, PT, R15, RZ, PT ;  /* 0x000000ff0f00720c */ /* 0x000fc80003fa4270 */
[----:B------:R-:W-:-:S13]  /*2f40*/  ISETP.GT.AND P5, PT, R16, 0x40, P5 ;  /* 0x000000401000780c */ /* 0x000fda0002fa4270 */
[----:B------:R-:W4:Y:S01]  /*2f50*/  @P5 LDG.E.LTC128B.U16 R56, desc[UR12][R6.64] ;  /* 0x0000000c06385981 */ /* 0x000f22000c1e1520 */
[----:B------:R-:W-:Y:S01]  /*2f60*/  BSSY B0, `(.L_x_83) ;  /* 0x000000a000007945 */ /* 0x000fe20003800000 */
[----:B----4-:R-:W-:-:S05]  /*2f70*/  HADD2.F32 R3, -RZ, R56.H0_H0 ;  /* 0x20000038ff037230 */ /* 0x010fca0000004100 */
[----:B------:R-:W-:-:S04]  /*2f80*/  FMUL R3, R3, R14 ;  /* 0x0000000e03037220 */ /* 0x000fc80000400000 */
[----:B------:R-:W-:-:S05]  /*2f90*/  FFMA R3, R24, R0, R3 ;  /* 0x0000000018037223 */ /* 0x000fca0000000003 */
[----:B------:R-:W-:-:S05]  /*2fa0*/  F2FP.F16.F32.PACK_AB R3, RZ, R3 ;  /* 0x00000003ff03723e */ /* 0x000fca00000000ff */
[----:B------:R3:W-:Y:S01]  /*2fb0*/  @P5 STG.E.U16 desc[UR12][R10.64], R3 ;  /* 0x000000030a005986 */ /* 0x0007e2000c10150c */
[----:B------:R-:W-:-:S04]  /*2fc0*/  ISETP.GT.AND P5, PT, R15, 0x1, PT ;  /* 0x000000010f00780c */ /* 0x000fc80003fa4270 */
[----:B------:R-:W-:-:S13]  /*2fd0*/  ISETP.GT.AND P5, PT, R16, 0x40, P5 ;  /* 0x000000401000780c */ /* 0x000fda0002fa4270 */
[----:B---3--:R-:W-:Y:S05]  /*2fe0*/  @!P5 BRA `(.L_x_84) ;  /* 0x000000000004d947 */ /* 0x008fea0003800000 */
[----:B------:R3:W5:Y:S02]  /*2ff0*/  LDG.E.LTC128B.U16 R56, desc[UR12][R6.64+0x2] ;  /* 0x0000020c06387981 */ /* 0x000764000c1e1520 */
.L_x_84:
[----:B------:R-:W-:Y:S05]  /*3000*/  BSYNC B0 ;  /* 0x0000000000007941 */ /* 0x000fea0003800000 */
.L_x_83:
[----:B-----5:R-:W-:Y:S01]  /*3010*/  HADD2.F32 R3, -RZ, R56.H0_H0 ;  /* 0x20000038ff037230 */ /* 0x020fe20000004100 */
[----:B------:R-:W-:Y:S04]  /*3020*/  BSSY B0, `(.L_x_85) ;  /* 0x000000c000007945 */ /* 0x000fe80003800000 */
[----:B------:R-:W-:Y:S01]  /*3030*/  FMUL R2, R3, R14 ;  /* 0x0000000e03027220 */ /* 0x000fe20000400000 */
[----:B------:R-:W-:-:S03]  /*3040*/  @P5 IMAD.MOV.U32 R3, RZ, RZ, R11 ;  /* 0x000000ffff035224 */ /* 0x000fc600078e000b */
[----:B------:R-:W-:-:S05]  /*3050*/  FFMA R2, R25, R0, R2 ;  /* 0x0000000019027223 */ /* 0x000fca0000000002 */
[----:B------:R-:W-:-:S04]  /*3060*/  F2FP.F16.F32.PACK_AB R2, RZ, R2 ;  /* 0x00000002ff02723e */ /* 0x000fc800000000ff */
[----:B------:R-:W-:Y:S01]  /*3070*/  PRMT R4, R2, 0x7610, R4 ;  /* 0x0000761002047816 */ /* 0x000fe20000000004 */
[----:B------:R-:W-:-:S05]  /*3080*/  @P5 IMAD.MOV.U32 R2, RZ, RZ, R10 ;  /* 0x000000ffff025224 */ /* 0x000fca00078e000a */
[----:B------:R4:W-:Y:S01]  /*3090*/  @P5 STG.E.U16 desc[UR12][R2.64+0x2], R4 ;  /* 0x0000020402005986 */ /* 0x0009e2000c10150c */
[----:B------:R-:W-:-:S04]  /*30a0*/  ISETP.GT.AND P5, PT, R15, RZ, PT ;  /* 0x000000ff0f00720c */ /* 0x000fc80003fa4270 */
[----:B------:R-:W-:-:S13]  /*30b0*/  ISETP.GT.AND P5, PT, R16, 0x48, P5 ;  /* 0x000000481000780c */ /* 0x000fda0002fa4270 */
[----:B----4-:R-:W-:Y:S05]  /*30c0*/  @!P5 BRA `(.L_x_86) ;  /* 0x000000000004d947 */ /* 0x010fea0003800000 */
[----:B------:R4:W5:Y:S02]  /*30d0*/  LDG.E.LTC128B.U16 R56, desc[UR12][R8.64] ;  /* 0x0000000c08387981 */ /* 0x000964000c1e1520 */
.L_x_86:
[----:B------:R-:W-:Y:S05]  /*30e0*/  BSYNC B0 ;  /* 0x0000000000007941 */ /* 0x000fea0003800000 */
.L_x_85:
[----:B-----5:R-:W-:Y:S01]  /*30f0*/  HADD2.F32 R3, -RZ, R56.H0_H0 ;  /* 0x20000038ff037230 */ /* 0x020fe20000004100 */
[----:B------:R-:W-:Y:S04]  /*3100*/  BSSY B0, `(.L_x_87) ;  /* 0x0000009000007945 */ /* 0x000fe80003800000 */
[----:B------:R-:W-:-:S04]  /*3110*/  FMUL R3, R3, R14 ;  /* 0x0000000e03037220 */ /* 0x000fc80000400000 */
[----:B------:R-:W-:-:S05]  /*3120*/  FFMA R3, R26, R0, R3 ;  /* 0x000000001a037223 */ /* 0x000fca0000000003 */
[----:B------:R-:W-:-:S05]  /*3130*/  F2FP.F16.F32.PACK_AB R3, RZ, R3 ;  /* 0x00000003ff03723e */ /* 0x000fca00000000ff */
[----:B------:R0:W-:Y:S01]  /*3140*/  @P5 STG.E.U16 desc[UR12][R22.64], R3 ;  /* 0x0000000316005986 */ /* 0x0001e2000c10150c */
[----:B------:R-:W-:-:S04]  /*3150*/  ISETP.GT.AND P5, PT, R15, 0x1, PT ;  /* 0x000000010f00780c */ /* 0x000fc80003fa4270 */
[----:B------:R-:W-:-:S13]  /*3160*/  ISETP.GT.AND P5, PT, R16, 0x48, P5 ;  /* 0x000000481000780c */ /* 0x000fda0002fa4270 */
[----:B0-----:R-:W-:Y:S05]  /*3170*/  @!P5 BRA `(.L_x_88) ;  /* 0x000000000004d947 */ /* 0x001fea0003800000 */
[----:B------:R0:W5:Y:S02]  /*3180*/  LDG.E.LTC128B.U16 R56, desc[UR12][R8.64+0x2] ;  /* 0x0000020c08387981 */ /* 0x000164000c1e1520 */
.L_x_88:
[----:B------:R-:W-:Y:S05]  /*3190*/  BSYNC B0 ;  /* 0x0000000000007941 */ /* 0x000fea0003800000 */
.L_x_87:
        /* <DEDUP_REMOVED lines=10> */
.L_x_90:
[----:B------:R-:W-:Y:S05]  /*3240*/  BSYNC B0 ;  /* 0x0000000000007941 */ /* 0x000fea0003800000 */
.L_x_89:
[----:B-----5:R-:W-:Y:S01]  /*3250*/  HADD2.F32 R3, -RZ, R56.H0_H0 ;  /* 0x20000038ff037230 */ /* 0x020fe20000004100 */
[----:B------:R-:W-:Y:S01]  /*3260*/  BSSY B0, `(.L_x_91) ;  /* 0x000000c000007945 */ /* 0x000fe20003800000 */
[----:B------:R-:W-:-:S03]  /*3270*/  @P5 IMAD.MOV.U32 R2, RZ, RZ, R10 ;  /* 0x000000ffff025224 */ /* 0x000fc600078e000a */
[----:B------:R-:W-:-:S04]  /*3280*/  FMUL R3, R3, R14 ;  /* 0x0000000e03037220 */ /* 0x000fc80000400000 */
[----:B------:R-:W-:-:S05]  /*3290*/  FFMA R3, R28, R0, R3 ;  /* 0x000000001c037223 */ /* 0x000fca0000000003 */
[----:B------:R-:W-:-:S04]  /*32a0*/  F2FP.F16.F32.PACK_AB R3, RZ, R3 ;  /* 0x00000003ff03723e */ /* 0x000fc800000000ff */
[----:B------:R-:W-:Y:S01]  /*32b0*/  PRMT R4, R3, 0x7610, R4 ;  /* 0x0000761003047816 */ /* 0x000fe20000000004 */
[----:B------:R-:W-:-:S05]  /*32c0*/  @P5 IMAD.MOV.U32 R3, RZ, RZ, R11 ;  /* 0x000000ffff035224 */ /* 0x000fca00078e000b */
[----:B------:R0:W-:Y:S01]  /*32d0*/  @P5 STG.E.U16 desc[UR12][R2.64+0x10], R4 ;  /* 0x0000100402005986 */ /* 0x0001e2000c10150c */
[----:B------:R-:W-:-:S04]  /*32e0*/  ISETP.GT.AND P5, PT, R15, 0x9, PT ;  /* 0x000000090f00780c */ /* 0x000fc80003fa4270 */
[----:B------:R-:W-:-:S13]  /*32f0*/  ISETP.GT.AND P5, PT, R16, 0x40, P5 ;  /* 0x000000401000780c */ /* 0x000fda0002fa4270 */
[----:B0-----:R-:W-:Y:S05]  /*3300*/  @!P5 BRA `(.L_x_92) ;  /* 0x000000000004d947 */ /* 0x001fea0003800000 */
[----:B------:R0:W5:Y:S02]  /*3310*/  LDG.E.LTC128B.U16 R56, desc[UR12][R6.64+0x12] ;  /* 0x0000120c06387981 */ /* 0x000164000c1e1520 */
.L_x_92:
[----:B------:R-:W-:Y:S05]  /*3320*/  BSYNC B0 ;  /* 0x0000000000007941 */ /* 0x000fea0003800000 */
.L_x_91:
        /* <DEDUP_REMOVED lines=13> */
.L_x_94:
[----:B------:R-:W-:Y:S05]  /*3400*/  BSYNC B0 ;  /* 0x0000000000007941 */ /* 0x000fea0003800000 */
.L_x_93:
        /* <DEDUP_REMOVED lines=10> */
.L_x_96:
[----:B------:R-:W-:Y:S05]  /*34b0*/  BSYNC B0 ;  /* 0x0000000000007941 */ /* 0x000fea0003800000 */
.L_x_95:
        /* <DEDUP_REMOVED lines=13> */
.L_x_98:
[----:B------:R-:W-:Y:S05]  /*3590*/  BSYNC B0 ;  /* 0x0000000000007941 */ /* 0x000fea0003800000 */
.L_x_97:
        /* <DEDUP_REMOVED lines=13> */
.L_x_100:
[----:B------:R-:W-:Y:S05]  /*3670*/  BSYNC B0 ;  /* 0x0000000000007941 */ /* 0x000fea0003800000 */
.L_x_99:
        /* <DEDUP_REMOVED lines=13> */
.L_x_102:
[----:B------:R-:W-:Y:S05]  /*3750*/  BSYNC B0 ;  /* 0x0000000000007941 */ /* 0x000fea0003800000 */
.L_x_101:
        /* <DEDUP_REMOVED lines=13> */
.L_x_104:
[----:B------:R-:W-:Y:S05]  /*3830*/  BSYNC B0 ;  /* 0x0000000000007941 */ /* 0x000fea0003800000 */
.L_x_103:
        /* <DEDUP_REMOVED lines=13> */
.L_x_106:
[----:B------:R-:W-:Y:S05]  /*3910*/  BSYNC B0 ;  /* 0x0000000000007941 */ /* 0x000fea0003800000 */
.L_x_105:
        /* <DEDUP_REMOVED lines=13> */
.L_x_108:
[----:B------:R-:W-:Y:S05]  /*39f0*/  BSYNC B0 ;  /* 0x0000000000007941 */ /* 0x000fea0003800000 */
.L_x_107:
        /* <DEDUP_REMOVED lines=13> */
.L_x_110:
[----:B------:R-:W-:Y:S05]  /*3ad0*/  BSYNC B0 ;  /* 0x0000000000007941 */ /* 0x000fea0003800000 */
.L_x_109:
        /* <DEDUP_REMOVED lines=13> */
.L_x_112:
[----:B------:R-:W-:Y:S05]  /*3bb0*/  BSYNC B0 ;  /* 0x0000000000007941 */ /* 0x000fea0003800000 */
.L_x_111:
        /* <DEDUP_REMOVED lines=13> */
.L_x_114:
[----:B------:R-:W-:Y:S05]  /*3c90*/  BSYNC B0 ;  /* 0x0000000000007941 */ /* 0x000fea0003800000 */
.L_x_113:
        /* <DEDUP_REMOVED lines=13> */
.L_x_116:
[----:B------:R-:W-:Y:S05]  /*3d70*/  BSYNC B0 ;  /* 0x0000000000007941 */ /* 0x000fea0003800000 */
.L_x_115:
        /* <DEDUP_REMOVED lines=13> */
.L_x_118:
[----:B------:R-:W-:Y:S05]  /*3e50*/  BSYNC B0 ;  /* 0x0000000000007941 */ /* 0x000fea0003800000 */
.L_x_117:
        /* <DEDUP_REMOVED lines=13> */
.L_x_120:
[----:B------:R-:W-:Y:S05]  /*3f30*/  BSYNC B0 ;  /* 0x0000000000007941 */ /* 0x000fea0003800000 */
.L_x_119:
        /* <DEDUP_REMOVED lines=9> */
[----:B------:R-:W-:-:S13]  /*3fd0*/  ISETP.GT.AND P5, PT, R16, 0x40, P6 ;  /* 0x000000401000780c */ /* 0x000fda00037a4270 */
[----:B0-----:R-:W-:Y:S05]  /*3fe0*/  @!P5 BRA `(.L_x_122) ;  /* 0x000000000004d947 */ /* 0x001fea0003800000 */
[----:B------:R0:W5:Y:S02]  /*3ff0*/  LDG.E.LTC128B.U16 R56, desc[UR12][R6.64+0x50] ;  /* 0x0000500c06387981 */ /* 0x000164000c1e1520 */
.L_x_122:
[----:B------:R-:W-:Y:S05]  /*4000*/  BSYNC B0 ;  /* 0x0000000000007941 */ /* 0x000fea0003800000 */
.L_x_121:
        /* <DEDUP_REMOVED lines=12> */
.L_x_124:
[----:B------:R-:W-:Y:S05]  /*40d0*/  BSYNC B0 ;  /* 0x0000000000007941 */ /* 0x000fea0003800000 */
.L_x_123:
[----:B-----5:R-:W-:Y:S01]  /*40e0*/  HADD2.F32 R3, -RZ, R56.H0_H0 ;  /* 0x20000038ff037230 */ /* 0x020fe20000004100 */
[----:B------:R-:W-:Y:S01]  /*40f0*/  ISETP.GT.AND P6, PT, R16, 0x48, P6 ;  /* 0x000000481000780c */ /* 0x000fe200037c4270 */
[----:B------:R-:W-:Y:S03]  /*4100*/  BSSY B0, `(.L_x_125) ;  /* 0x000000a000007945 */ /* 0x000fe60003800000 */
[----:B------:R-:W-:Y:S01]  /*4110*/  FMUL R2, R3, R14 ;  /* 0x0000000e03027220 */ /* 0x000fe20000400000 */
[----:B------:R-:W-:-:S03]  /*4120*/  @P5 IMAD.MOV.U32 R3, RZ, RZ, R11 ;  /* 0x000000ffff035224 */ /* 0x000fc600078e000b */
[----:B------:R-:W-:-:S05]  /*4130*/  FFMA R2, R45, R0, R2 ;  /* 0x000000002d027223 */ /* 0x000fca0000000002 */
[----:B------:R-:W-:-:S04]  /*4140*/  F2FP.F16.F32.PACK_AB R2, RZ, R2 ;  /* 0x00000002ff02723e */ /* 0x000fc800000000ff */
[----:B------:R-:W-:Y:S01]  /*4150*/  PRMT R4, R2, 0x7610, R4 ;  /* 0x0000761002047816 */ /* 0x000fe20000000004 */
[----:B------:R-:W-:-:S05]  /*4160*/  @P5 IMAD.MOV.U32 R2, RZ, RZ, R10 ;  /* 0x000000ffff025224 */ /* 0x000fca00078e000a */
[----:B------:R0:W-:Y:S01]  /*4170*/  @P5 STG.E.U16 desc[UR12][R2.64+0x52], R4 ;  /* 0x0000520402005986 */ /* 0x0001e2000c10150c */
[----:B------:R-:W-:Y:S05]  /*4180*/  @!P6 BRA `(.L_x_126) ;  /* 0x000000000004e947 */ /* 0x000fea0003800000 */
[----:B------:R0:W5:Y:S02]  /*4190*/  LDG.E.LTC128B.U16 R56, desc[UR12][R8.64+0x50] ;  /* 0x0000500c08387981 */ /* 0x000164000c1e1520 */
.L_x_126:
[----:B------:R-:W-:Y:S05]  /*41a0*/  BSYNC B0 ;  /* 0x0000000000007941 */ /* 0x000fea0003800000 */
.L_x_125:
[----:B0----5:R-:W-:Y:S01]  /*41b0*/  HADD2.F32 R3, -RZ, R56.H0_H0 ;  /* 0x20000038ff037230 */ /* 0x021fe20000004100 */
[----:B------:R-:W-:Y:S01]  /*41c0*/  ISETP.GT.AND P4, PT, R16, 0x48, P4 ;  /* 0x000000481000780c */ /* 0x000fe20002784270 */
[----:B------:R-:W-:Y:S01]  /*41d0*/  @P6 IMAD.MOV.U32 R2, RZ, RZ, R18 ;  /* 0x000000ffff026224 */ /* 0x000fe200078e0012 */
[----:B------:R-:W-:Y:S02]  /*41e0*/  BSSY B0, `(.L_x_127) ;  /* 0x0000009000007945 */ /* 0x000fe40003800000 */
[----:B------:R-:W-:-:S04]  /*41f0*/  FMUL R3, R3, R14 ;  /* 0x0000000e03037220 */ /* 0x000fc80000400000 */
[----:B------:R-:W-:-:S05]  /*4200*/  FFMA R3, R46, R0, R3 ;  /* 0x000000002e037223 */ /* 0x000fca0000000003 */
[----:B------:R-:W-:-:S04]  /*4210*/  F2FP.F16.F32.PACK_AB R3, RZ, R3 ;  /* 0x00000003ff03723e */ /* 0x000fc800000000ff */
[----:B------:R-:W-:Y:S01]  /*4220*/  PRMT R4, R3, 0x7610, R4 ;  /* 0x0000761003047816 */ /* 0x000fe20000000004 */
[----:B------:R-:W-:-:S05]  /*4230*/  @P6 IMAD.MOV.U32 R3, RZ, RZ, R19 ;  /* 0x000000ffff036224 */ /* 0x000fca00078e0013 */
[----:B------:R0:W-:Y:S01]  /*4240*/  @P6 STG.E.U16 desc[UR12][R2.64+0x50], R4 ;  /* 0x0000500402006986 */ /* 0x0001e2000c10150c */
[----:B------:R-:W-:Y:S05]  /*4250*/  @!P4 BRA `(.L_x_128) ;  /* 0x000000000004c947 */ /* 0x000fea0003800000 */
[----:B------:R0:W5:Y:S02]  /*4260*/  LDG.E.LTC128B.U16 R56, desc[UR12][R8.64+0x52] ;  /* 0x0000520c08387981 */ /* 0x000164000c1e1520 */
.L_x_128:
[----:B------:R-:W-:Y:S05]  /*4270*/  BSYNC B0 ;  /* 0x0000000000007941 */ /* 0x000fea0003800000 */
.L_x_127:
[----:B0----5:R-:W-:Y:S01]  /*4280*/  HADD2.F32 R3, -RZ, R56.H0_H0 ;  /* 0x20000038ff037230 */ /* 0x021fe20000004100 */
        /* <DEDUP_REMOVED lines=11> */
.L_x_130:
[----:B------:R-:W-:Y:S05]  /*4340*/  BSYNC B0 ;  /* 0x0000000000007941 */ /* 0x000fea0003800000 */
.L_x_129:
        /* <DEDUP_REMOVED lines=12> */
.L_x_132:
[----:B------:R-:W-:Y:S05]  /*4410*/  BSYNC B0 ;  /* 0x0000000000007941 */ /* 0x000fea0003800000 */
.L_x_131:
        /* <DEDUP_REMOVED lines=12> */
.L_x_134:
[----:B------:R-:W-:Y:S05]  /*44e0*/  BSYNC B0 ;  /* 0x0000000000007941 */ /* 0x000fea0003800000 */
.L_x_133:
        /* <DEDUP_REMOVED lines=12> */
.L_x_136:
[----:B------:R-:W-:Y:S05]  /*45b0*/  BSYNC B0 ;  /* 0x0000000000007941 */ /* 0x000fea0003800000 */
.L_x_135:
        /* <DEDUP_REMOVED lines=12> */
.L_x_138:
[----:B------:R-:W-:Y:S05]  /*4680*/  BSYNC B0 ;  /* 0x0000000000007941 */ /* 0x000fea0003800000 */
.L_x_137:
        /* <DEDUP_REMOVED lines=12> */
.L_x_140:
[----:B------:R-:W-:Y:S05]  /*4750*/  BSYNC B0 ;  /* 0x0000000000007941 */ /* 0x000fea0003800000 */
.L_x_139:
        /* <DEDUP_REMOVED lines=9> */
.L_x_142:
[----:B------:R-:W-:Y:S05]  /*47f0*/  BSYNC B0 ;  /* 0x0000000000007941 */ /* 0x000fea0003800000 */
.L_x_141:
[----:B-----5:R-:W-:Y:S01]  /*4800*/  HADD2.F32 R3, -RZ, R56.H0_H0 ;  /* 0x20000038ff037230 */ /* 0x020fe20000004100 */
[----:B------:R-:W-:Y:S01]  /*4810*/  ISETP.GT.AND P0, PT, R16, 0x48, P0 ;  /* 0x000000481000780c */ /* 0x000fe20000704270 */
[----:B0-----:R-:W-:Y:S01]  /*4820*/  @P1 IMAD.MOV.U32 R2, RZ, RZ, R18 ;  /* 0x000000ffff021224 */ /* 0x001fe200078e0012 */
        /* <DEDUP_REMOVED lines=9> */
.L_x_144:
[----:B------:R-:W-:Y:S05]  /*48c0*/  BSYNC B0 ;  /* 0x0000000000007941 */ /* 0x000fea0003800000 */
.L_x_143:
[----:B0----5:R-:W-:-:S05]  /*48d0*/  HADD2.F32 R3, -RZ, R56.H0_H0 ;  /* 0x20000038ff037230 */ /* 0x021fca0000004100 */
[----:B------:R-:W-:-:S04]  /*48e0*/  FMUL R14, R3, R14 ;  /* 0x0000000e030e7220 */ /* 0x000fc80000400000 */
[----:B------:R-:W-:Y:S01]  /*48f0*/  FFMA R14, R55, R0, R14 ;  /* 0x00000000370e7223 */ /* 0x000fe2000000000e */
[----:B------:R-:W-:Y:S06]  /*4900*/  @!P0 EXIT ;  /* 0x000000000000894d */ /* 0x000fec0003800000 */
[----:B------:R-:W-:-:S05]  /*4910*/  F2FP.F16.F32.PACK_AB R14, RZ, R14 ;  /* 0x0000000eff0e723e */ /* 0x000fca00000000ff */
[----:B------:R-:W-:Y:S01]  /*4920*/  STG.E.U16 desc[UR12][R18.64+0x72], R14 ;  /* 0x0000720e12007986 */ /* 0x000fe2000c10150c */
[----:B------:R-:W-:Y:S05]  /*4930*/  EXIT ;  /* 0x000000000000794d */ /* 0x000fea0003800000 */
.L_x_22:
[----:B------:R-:W-:Y:S01]  /*4940*/  ULDC.64 UR4, c[0x0][0x5c8] ;  /* 0x0001720000047ab9 */ /* 0x000fe20000000a00 */
[-C--:B------:R-:W-:Y:S01]  /*4950*/  FMUL R56, R56, R0.reuse ;  /* 0x0000000038387220 */ /* 0x080fe20000400000 */
[----:B------:R-:W-:Y:S01]  /*4960*/  LEA R2, P1, R10, UR4, 0x1 ;  /* 0x000000040a027c11 */ /* 0x000fe2000f8208ff */
[----:B------:R-:W-:Y:S01]  /*4970*/  IMAD.SHL.U32 R7, R20, 0x2, RZ ;  /* 0x0000000214077824 */ /* 0x000fe200078e00ff */
[----:B------:R-:W-:Y:S01]  /*4980*/  ISETP.GT.AND P6, PT, R15, 0x1, PT ;  /* 0x000000010f00780c */ /* 0x000fe20003fc4270 */
[----:B------:R-:W-:Y:S01]  /*4990*/  FMUL R57, R57, R0 ;  /* 0x0000000039397220 */ /* 0x000fe20000400000 */
[----:B------:R-:W-:Y:S01]  /*49a0*/  F2FP.F16.F32.PACK_AB R56, RZ, R56 ;  /* 0x00000038ff38723e */ /* 0x000fe200000000ff */
[-C--:B------:R-:W-:Y:S01]  /*49b0*/  FMUL R58, R58, R0.reuse ;  /* 0x000000003a3a7220 */ /* 0x080fe20000400000 */
[----:B------:R-:W-:Y:S01]  /*49c0*/  LEA.HI.X R3, R10, UR5, R13, 0x1, P1 ;  /* 0x000000050a037c11 */ /* 0x000fe200088f0c0d */
[-C--:B------:R-:W-:Y:S01]  /*49d0*/  FMUL R59, R59, R0.reuse ;  /* 0x000000003b3b7220 */ /* 0x080fe20000400000 */
[----:B------:R-:W-:Y:S01]  /*49e0*/  ISETP.GT.AND P2, PT, R15, RZ, PT ;  /* 0x000000ff0f00720c */ /* 0x000fe20003f44270 */
[-C--:B------:R-:W-:Y:S01]  /*49f0*/  FMUL R60, R60, R0.reuse ;  /* 0x000000003c3c7220 */ /* 0x080fe20000400000 */
[C---:B------:R-:W-:Y:S01]  /*4a00*/  ISETP.GT.AND P1, PT, R16.reuse, RZ, P6 ;  /* 0x000000ff1000720c */ /* 0x040fe20003724270 */
[----:B------:R-:W-:Y:S01]  /*4a10*/  @P0 STG.E.U16 desc[UR12][R2.64], R56 ;  /* 0x0000003802000986 */ /* 0x000fe2000c10150c */
[----:B------:R-:W-:Y:S01]  /*4a20*/  ISETP.GT.AND P0, PT, R16, 0x8, P2 ;  /* 0x000000081000780c */ /* 0x000fe20001704270 */
[-C--:B------:R-:W-:Y:S01]  /*4a30*/  FMUL R61, R61, R0.reuse ;  /* 0x000000003d3d7220 */ /* 0x080fe20000400000 */
[----:B------:R-:W-:Y:S01]  /*4a40*/  SHF.L.U64.HI R19, R20, 0x1, R19 ;  /* 0x0000000114137819 */ /* 0x000fe20000010213 */
[----:B------:R-:W-:Y:S01]  /*4a50*/  FMUL R62, R62, R0 ;  /* 0x000000003e3e7220 */ /* 0x000fe20000400000 */
[----:B------:R-:W-:Y:S01]  /*4a60*/  IADD3 R4, P3, R7, R2, RZ ;  /* 0x0000000207047210 */ /* 0x000fe20007f7e0ff */
[-C--:B------:R-:W-:Y:S01]  /*4a70*/  FMUL R63, R63, R0.reuse ;  /* 0x000000003f3f7220 */ /* 0x080fe20000400000 */
[----:B------:R-:W-:Y:S01]  /*4a80*/  F2FP.F16.F32.PACK_AB R57, RZ, R57 ;  /* 0x00000039ff39723e */ /* 0x000fe200000000ff */
[----:B------:R-:W-:Y:S01]  /*4a90*/  FMUL R64, R64, R0 ;  /* 0x0000000040407220 */ /* 0x000fe20000400000 */
[----:B------:R-:W-:Y:S01]  /*4aa0*/  F2FP.F16.F32.PACK_AB R58, RZ, R58 ;  /* 0x0000003aff3a723e */ /* 0x000fe200000000ff */
[----:B------:R-:W-:Y:S01]  /*4ab0*/  IMAD.X R5, R19, 0x1, R3, P3 ;  /* 0x0000000113057824 */ /* 0x000fe200018e0603 */
[C---:B------:R-:W-:Y:S01]  /*4ac0*/  ISETP.GT.AND P5, PT, R15.reuse, 0x8, PT ;  /* 0x000000080f00780c */ /* 0x040fe20003fa4270 */
[----:B------:R-:W-:Y:S01]  /*4ad0*/  @P1 STG.E.U16 desc[UR12][R2.64+0x2], R57 ;  /* 0x0000023902001986 */ /* 0x000fe2000c10150c */
[----:B------:R-:W-:Y:S01]  /*4ae0*/  ISETP.GT.AND P4, PT, R15, 0x9, PT ;  /* 0x000000090f00780c */ /* 0x000fe20003f84270 */
[-C--:B------:R-:W-:Y:S01]  /*4af0*/  FMUL R65, R65, R0.reuse ;  /* 0x0000000041417220 */ /* 0x080fe20000400000 */
[C---:B------:R-:W-:Y:S01]  /*4b00*/  ISETP.GT.AND P2, PT, R16.reuse, 0x8, P6 ;  /* 0x000000081000780c */ /* 0x040fe20003744270 */
[----:B------:R-:W-:Y:S01]  /*4b10*/  @P0 STG.E.U16 desc[UR12][R4.64], R58 ;  /* 0x0000003a04000986 */ /* 0x000fe2000c10150c */
[----:B------:R-:W-:Y:S01]  /*4b20*/  ISETP.GT.AND P0, PT, R16, RZ, P5 ;  /* 0x000000ff1000720c */ /* 0x000fe20002f04270 */
[-C--:B------:R-:W-:Y:S01]  /*4b30*/  FMUL R66, R66, R0.reuse ;  /* 0x0000000042427220 */ /* 0x080fe20000400000 */
[----:B------:R-:W-:Y:S01]  /*4b40*/  ISETP.GT.AND P1, PT, R16, RZ, P4 ;  /* 0x000000ff1000720c */ /* 0x000fe20002724270 */
[-C--:B------:R-:W-:Y:S01]  /*4b50*/  FMUL R67, R67, R0.reuse ;  /* 0x0000000043437220 */ /* 0x080fe20000400000 */
[----:B------:R-:W-:Y:S01]  /*4b60*/  F2FP.F16.F32.PACK_AB R59, RZ, R59 ;  /* 0x0000003bff3b723e */ /* 0x000fe200000000ff */
[----:B------:R-:W-:Y:S01]  /*4b70*/  FMUL R68, R68, R0 ;  /* 0x0000000044447220 */ /* 0x000fe20000400000 */
[----:B------:R-:W-:Y:S01]  /*4b80*/  F2FP.F16.F32.PACK_AB R60, RZ, R60 ;  /* 0x0000003cff3c723e */ /* 0x000fe200000000ff */
[-C--:B------:R-:W-:Y:S01]  /*4b90*/  FMUL R69, R69, R0.reuse ;  /* 0x0000000045457220 */ /* 0x080fe20000400000 */
[----:B------:R-:W-:Y:S01]  /*4ba0*/  F2FP.F16.F32.PACK_AB R61, RZ, R61 ;  /* 0x0000003dff3d723e */ /* 0x000fe200000000ff */
[-C--:B------:R-:W-:Y:S01]  /*4bb0*/  FMUL R70, R70, R0.reuse ;  /* 0x0000000046467220 */ /* 0x080fe20000400000 */
[C---:B------:R-:W-:Y:S01]  /*4bc0*/  SHF.L.U64.HI R9, R17.reuse, 0x1, R18 ;  /* 0x0000000111097819 */ /* 0x040fe20000010212 */
[----:B------:R-:W-:Y:S01]  /*4bd0*/  IMAD.SHL.U32 R17, R17, 0x2, RZ ;  /* 0x0000000211117824 */ /* 0x000fe200078e00ff */
[----:B------:R-:W-:Y:S01]  /*4be0*/  @P2 STG.E.U16 desc[UR12][R4.64+0x2], R59 ;  /* 0x0000023b04002986 */ /* 0x000fe2000c10150c */
[----:B------:R-:W-:Y:S01]  /*4bf0*/  ISETP.GT.AND P2, PT, R16, 0x8, P5 ;  /* 0x000000081000780c */ /* 0x000fe20002f44270 */
[----:B------:R-:W-:Y:S01]  /*4c00*/  FMUL R71, R71, R0 ;  /* 0x0000000047477220 */ /* 0x000fe20000400000 */
[----:B------:R-:W-:Y:S01]  /*4c10*/  ISETP.GT.AND P3, PT, R15, 0x10, PT ;  /* 0x000000100f00780c */ /* 0x000fe20003f64270 */
[----:B------:R-:W-:Y:S01]  /*4c20*/  @P0 STG.E.U16 desc[UR12][R2.64+0x10], R60 ;  /* 0x0000103c02000986 */ /* 0x000fe2000c10150c */
[----:B------:R-:W-:Y:S01]  /*4c30*/  F2FP.F16.F32.PACK_AB R62, RZ, R62 ;  /* 0x0000003eff3e723e */ /* 0x000fe200000000ff */
[----:B------:R-:W-:Y:S01]  /*4c40*/  FMUL R72, R72, R0 ;  /* 0x0000000048487220 */ /* 0x000fe20000400000 */
[----:B------:R-:W-:Y:S01]  /*4c50*/  F2FP.F16.F32.PACK_AB R63, RZ, R63 ;  /* 0x0000003fff3f723e */ /* 0x000fe200000000ff */
[----:B------:R-:W-:Y:S01]  /*4c60*/  @P1 STG.E.U16 desc[UR12][R2.64+0x12], R61 ;  /* 0x0000123d02001986 */ /* 0x000fe2000c10150c */
[----:B------:R-:W-:Y:S01]  /*4c70*/  IADD3 R6, P0, P1, R17, R2, R7 ;  /* 0x0000000211067210 */ /* 0x000fe2000791e007 */
[----:B------:R-:W-:Y:S01]  /*4c80*/  FMUL R73, R73, R0 ;  /* 0x0000000049497220 */ /* 0x000fe20000400000 */
[----:B------:R-:W-:Y:S01]  /*4c90*/  F2FP.F16.F32.PACK_AB R64, RZ, R64 ;  /* 0x00000040ff40723e */ /* 0x000fe200000000ff */
[-C--:B------:R-:W-:Y:S01]  /*4ca0*/  FMUL R74, R74, R0.reuse ;  /* 0x000000004a4a7220 */ /* 0x080fe20000400000 */
[----:B------:R-:W-:Y:S01]  /*4cb0*/  IADD3.X R7, R9, R3, R19, P0, P1 ;  /* 0x0000000309077210 */ /* 0x000fe200007e2413 */
[----:B------:R-:W-:Y:S01]  /*4cc0*/  @P2 STG.E.U16 desc[UR12][R4.64+0x10], R62 ;  /* 0x0000103e04002986 */ /* 0x000fe2000c10150c */
[C---:B------:R-:W-:Y:S01]  /*4cd0*/  ISETP.GT.AND P1, PT, R16.reuse, 0x8, P4 ;  /* 0x000000081000780c */ /* 0x040fe20002724270 */
[-C--:B------:R-:W-:Y:S01]  /*4ce0*/  FMUL R75, R75, R0.reuse ;  /* 0x000000004b4b7220 */ /* 0x080fe20000400000 */
[----:B------:R-:W-:Y:S01]  /*4cf0*/  ISETP.GT.AND P0, PT, R16, RZ, P3 ;  /* 0x000000ff1000720c */ /* 0x000fe20001f04270 */
[-C--:B------:R-:W-:Y:S01]  /*4d00*/  FMUL R76, R76, R0.reuse ;  /* 0x000000004c4c7220 */ /* 0x080fe20000400000 */
[----:B------:R-:W-:Y:S01]  /*4d10*/  ISETP.GT.AND P2, PT, R15, 0x11, PT ;  /* 0x000000110f00780c */ /* 0x000fe20003f44270 */
[-C--:B------:R-:W-:Y:S01]  /*4d20*/  FMUL R77, R77, R0.reuse ;  /* 0x000000004d4d7220 */ /* 0x080fe20000400000 */
[----:B------:R-:W-:Y:S01]  /*4d30*/  F2FP.F16.F32.PACK_AB R65, RZ, R65 ;  /* 0x00000041ff41723e */ /* 0x000fe200000000ff */
[----:B------:R-:W-:Y:S01]  /*4d40*/  FMUL R78, R78, R0 ;  /* 0x000000004e4e7220 */ /* 0x000fe20000400000 */
[----:B------:R-:W-:Y:S01]  /*4d50*/  F2FP.F16.F32.PACK_AB R66, RZ, R66 ;  /* 0x00000042ff42723e */ /* 0x000fe200000000ff */
[-C--:B------:R-:W-:Y:S01]  /*4d60*/  FMUL R79, R79, R0.reuse ;  /* 0x000000004f4f7220 */ /* 0x080fe20000400000 */
[----:B------:R-:W-:Y:S01]  /*4d70*/  F2FP.F16.F32.PACK_AB R67, RZ, R67 ;  /* 0x00000043ff43723e */ /* 0x000fe200000000ff */
[----:B------:R-:W-:Y:S01]  /*4d80*/  FMUL R80, R80, R0 ;  /* 0x0000000050507220 */ /* 0x000fe20000400000 */
[----:B------:R-:W-:Y:S01]  /*4d90*/  F2FP.F16.F32.PACK_AB R68, RZ, R68 ;  /* 0x00000044ff44723e */ /* 0x000fe200000000ff */
[----:B------:R-:W-:Y:S01]  /*4da0*/  @P1 STG.E.U16 desc[UR12][R4.64+0x12], R63 ;  /* 0x0000123f04001986 */ /* 0x000fe2000c10150c */
[----:B------:R-:W-:Y:S01]  /*4db0*/  ISETP.GT.AND P1, PT, R15, 0x19, PT ;  /* 0x000000190f00780c */ /* 0x000fe20003f24270 */
[-C--:B------:R-:W-:Y:S01]  /*4dc0*/  FMUL R81, R81, R0.reuse ;  /* 0x0000000051517220 */ /* 0x080fe20000400000 */
[----:B------:R-:W-:Y:S01]  /*4dd0*/  F2FP.F16.F32.PACK_AB R69, RZ, R69 ;  /* 0x00000045ff45723e */ /* 0x000fe200000000ff */
[----:B------:R-:W-:Y:S01]  /*4de0*/  @P0 STG.E.U16 desc[UR12][R2.64+0x20], R64 ;  /* 0x0000204002000986 */ /* 0x000fe2000c10150c */
[----:B------:R-:W-:Y:S01]  /*4df0*/  ISETP.GT.AND P0, PT, R16, RZ, P2 ;  /* 0x000000ff1000720c */ /* 0x000fe20001704270 */
[----:B------:R-:W-:Y:S01]  /*4e00*/  FMUL R82, R82, R0 ;  /* 0x0000000052527220 */ /* 0x000fe20000400000 */
[----:B------:R-:W-:Y:S01]  /*4e10*/  F2FP.F16.F32.PACK_AB R70, RZ, R70 ;  /* 0x00000046ff46723e */ /* 0x000fe200000000ff */
        /* <DEDUP_REMOVED lines=10> */
[----:B------:R-:W-:Y:S01]  /*4ec0*/  @P0 STG.E.U16 desc[UR12][R2.64+0x22], R65 ;  /* 0x0000224102000986 */ /* 0x000fe2000c10150c */
[----:B------:R-:W-:Y:S01]  /*4ed0*/  ISETP.GT.AND P0, PT, R16, 0x8, P3 ;  /* 0x000000081000780c */ /* 0x000fe20001f04270 */
[-C--:B------:R-:W-:Y:S01]  /*4ee0*/  FMUL R24, R24, R0.reuse ;  /* 0x0000000018187220 */ /* 0x080fe20000400000 */
[----:B------:R-:W-:Y:S01]  /*4ef0*/  ISETP.GT.AND P5, PT, R15, 0x28, PT ;  /* 0x000000280f00780c */ /* 0x000fe20003fa4270 */
        /* <DEDUP_REMOVED lines=8> */
[-C--:B------:R-:W-:Y:S01]  /*4f80*/  FMUL R29, R29, R0.reuse ;  /* 0x000000001d1d7220 */ /* 0x080fe20000400000 */
[C---:B------:R-:W-:Y:S01]  /*4f90*/  ISETP.GT.AND P4, PT, R15.reuse, 0x30, PT ;  /* 0x000000300f00780c */ /* 0x040fe20003f84270 */
[----:B------:R-:W-:Y:S01]  /*4fa0*/  @P0 STG.E.U16 desc[UR12][R4.64+0x20], R66 ;  /* 0x0000204204000986 */ /* 0x000fe2000c10150c */
[----:B------:R-:W-:Y:S01]  /*4fb0*/  ISETP.GT.AND P0, PT, R16, 0x8, P2 ;  /* 0x000000081000780c */ /* 0x000fe20001704270 */
[-C--:B------:R-:W-:Y:S01]  /*4fc0*/  FMUL R30, R30, R0.reuse ;  /* 0x000000001e1e7220 */ /* 0x080fe20000400000 */
[----:B------:R-:W-:Y:S01]  /*4fd0*/  ISETP.GT.AND P2, PT, R15, 0x18, PT ;  /* 0x000000180f00780c */ /* 0x000fe20003f44270 */
[----:B------:R-:W-:Y:S01]  /*4fe0*/  FMUL R31, R31, R0 ;  /* 0x000000001f1f7220 */ /* 0x000fe20000400000 */
[----:B------:R-:W-:Y:S01]  /*4ff0*/  F2FP.F16.F32.PACK_AB R80, RZ, R80 ;  /* 0x00000050ff50723e */ /* 0x000fe200000000ff */
        /* <DEDUP_REMOVED lines=8> */
[----:B------:R-:W-:Y:S01]  /*5080*/  @P0 STG.E.U16 desc[UR12][R4.64+0x22], R67 ;  /* 0x0000224304000986 */ /* 0x000fe2000c10150c */
[----:B------:R-:W-:Y:S01]  /*5090*/  ISETP.GT.AND P0, PT, R16, RZ, P2 ;  /* 0x000000ff1000720c */ /* 0x000fe20001704270 */
[----:B------:R-:W-:Y:S01]  /*50a0*/  FMUL R36, R36, R0 ;  /* 0x0000000024247220 */ /* 0x000fe20000400000 */
[----:B------:R-:W-:Y:S01]  /*50b0*/  F2FP.F16.F32.PACK_AB R84, RZ, R84 ;  /* 0x00000054ff54723e */ /* 0x000fe200000000ff */
[-C--:B------:R-:W-:Y:S01]  /*50c0*/  FMUL R37, R37, R0.reuse ;  /* 0x0000000025257220 */ /* 0x080fe20000400000 */
[----:B------:R-:W-:Y:S01]  /*50d0*/  P2R R12, PR, RZ, 0x20 ;  /* 0x00000020ff0c7803 */ /* 0x000fe20000000000 */
        /* <DEDUP_REMOVED lines=9> */
[----:B------:R-:W-:Y:S01]  /*5170*/  ISETP.GT.AND P0, PT, R16, RZ, P1 ;  /* 0x000000ff1000720c */ /* 0x000fe20000f04270 */
        /* <DEDUP_REMOVED lines=13> */
[----:B------:R-:W-:Y:S01]  /*5250*/  ISETP.GT.AND P0, PT, R16, 0x8, P2 ;  /* 0x000000081000780c */ /* 0x000fe20001704270 */
        /* <DEDUP_REMOVED lines=17> */
[----:B------:R-:W-:-:S02]  /*5370*/  F2FP.F16.F32.PACK_AB R36, RZ, R36 ;  /* 0x00000024ff24723e */ /* 0x000fc400000000ff */
[----:B------:R-:W-:Y:S02]  /*5380*/  F2FP.F16.F32.PACK_AB R37, RZ, R37 ;  /* 0x00000025ff25723e */ /* 0x000fe400000000ff */
[----:B------:R-:W-:Y:S02]  /*5390*/  F2FP.F16.F32.PACK_AB R38, RZ, R38 ;  /* 0x00000026ff26723e */ /* 0x000fe400000000ff */
[----:B------:R-:W-:Y:S02]  /*53a0*/  F2FP.F16.F32.PACK_AB R39, RZ, R39 ;  /* 0x00000027ff27723e */ /* 0x000fe400000000ff */
[----:B------:R-:W-:Y:S01]  /*53b0*/  F2FP.F16.F32.PACK_AB R40, RZ, R40 ;  /* 0x00000028ff28723e */ /* 0x000fe200000000ff */
[----:B------:R-:W-:Y:S01]  /*53c0*/  @P0 STG.E.U16 desc[UR12][R4.64+0x32], R71 ;  /* 0x0000324704000986 */ /* 0x000fe2000c10150c */
[----:B------:R-:W-:Y:S02]  /*53d0*/  ISETP.GT.AND P0, PT, R16, RZ, P2 ;  /* 0x000000ff1000720c */ /* 0x000fe40001704270 */
[----:B------:R-:W-:-:S02]  /*53e0*/  F2FP.F16.F32.PACK_AB R41, RZ, R41 ;  /* 0x00000029ff29723e */ /* 0x000fc400000000ff */
[----:B------:R-:W-:Y:S02]  /*53f0*/  F2FP.F16.F32.PACK_AB R42, RZ, R42 ;  /* 0x0000002aff2a723e */ /* 0x000fe400000000ff */
[----:B------:R-:W-:Y:S02]  /*5400*/  F2FP.F16.F32.PACK_AB R43, RZ, R43 ;  /* 0x0000002bff2b723e */ /* 0x000fe400000000ff */
[----:B------:R-:W-:Y:S02]  /*5410*/  F2FP.F16.F32.PACK_AB R44, RZ, R44 ;  /* 0x0000002cff2c723e */ /* 0x000fe400000000ff */
[----:B------:R-:W-:Y:S02]  /*5420*/  F2FP.F16.F32.PACK_AB R45, RZ, R45 ;  /* 0x0000002dff2d723e */ /* 0x000fe400000000ff */
[----:B------:R-:W-:Y:S01]  /*5430*/  F2FP.F16.F32.PACK_AB R46, RZ, R46 ;  /* 0x0000002eff2e723e */ /* 0x000fe200000000ff */
[----:B------:R-:W-:Y:S01]  /*5440*/  @P0 STG.E.U16 desc[UR12][R2.64+0x40], R72 ;  /* 0x0000404802000986 */ /* 0x000fe2000c10150c */
[----:B------:R-:W-:-:S02]  /*5450*/  ISETP.GT.AND P0, PT, R16, RZ, P1 ;  /* 0x000000ff1000720c */ /* 0x000fc40000f04270 */
[----:B------:R-:W-:Y:S02]  /*5460*/  F2FP.F16.F32.PACK_AB R47, RZ, R47 ;  /* 0x0000002fff2f723e */ /* 0x000fe400000000ff */
[----:B------:R-:W-:Y:S02]  /*5470*/  F2FP.F16.F32.PACK_AB R48, RZ, R48 ;  /* 0x00000030ff30723e */ /* 0x000fe400000000ff */
[----:B------:R-:W-:Y:S02]  /*5480*/  F2FP.F16.F32.PACK_AB R49, RZ, R49 ;  /* 0x00000031ff31723e */ /* 0x000fe400000000ff */
[----:B------:R-:W-:Y:S02]  /*5490*/  F2FP.F16.F32.PACK_AB R50, RZ, R50 ;  /* 0x00000032ff32723e */ /* 0x000fe400000000ff */
[----:B------:R-:W-:Y:S02]  /*54a0*/  F2FP.F16.F32.PACK_AB R51, RZ, R51 ;  /* 0x00000033ff33723e */ /* 0x000fe400000000ff */
[----:B------:R-:W-:Y:S01]  /*54b0*/  F2FP.F16.F32.PACK_AB R52, RZ, R52 ;  /* 0x00000034ff34723e */ /* 0x000fe200000000ff */
[----:B------:R-:W-:Y:S01]  /*54c0*/  @P0 STG.E.U16 desc[UR12][R2.64+0x42], R73 ;  /* 0x0000424902000986 */ /* 0x000fe2000c10150c */
[----:B------:R-:W-:-:S02]  /*54d0*/  ISETP.GT.AND P0, PT, R16, 0x8, P2 ;  /* 0x000000081000780c */ /* 0x000fc40001704270 */
[----:B------:R-:W-:Y:S02]  /*54e0*/  ISETP.GT.AND P2, PT, R15, 0x38, PT ;  /* 0x000000380f00780c */ /* 0x000fe40003f44270 */
[----:B------:R-:W-:Y:S02]  /*54f0*/  F2FP.F16.F32.PACK_AB R53, RZ, R53 ;  /* 0x00000035ff35723e */ /* 0x000fe400000000ff */
[----:B------:R-:W-:-:S07]  /*5500*/  F2FP.F16.F32.PACK_AB R54, RZ, R54 ;  /* 0x00000036ff36723e */ /* 0x000fce00000000ff */
[----:B------:R-:W-:Y:S01]  /*5510*/  @P0 STG.E.U16 desc[UR12][R4.64+0x40], R74 ;  /* 0x0000404a04000986 */ /* 0x000fe2000c10150c */
[----:B------:R-:W-:-:S13]  /*5520*/  ISETP.GT.AND P0, PT, R16, 0x8, P1 ;  /* 0x000000081000780c */ /* 0x000fda0000f04270 */
[----:B------:R-:W-:Y:S01]  /*5530*/  @P0 STG.E.U16 desc[UR12][R4.64+0x42], R75 ;  /* 0x0000424b04000986 */ /* 0x000fe2000c10150c */
[----:B------:R-:W-:-:S13]  /*5540*/  ISETP.GT.AND P0, PT, R16, RZ, P5 ;  /* 0x000000ff1000720c */ /* 0x000fda0002f04270 */
[----:B------:R-:W-:Y:S01]  /*5550*/  @P0 STG.E.U16 desc[UR12][R2.64+0x50], R76 ;  /* 0x0000504c02000986 */ /* 0x000fe2000c10150c */
[----:B------:R-:W-:-:S04]  /*5560*/  ISETP.GT.AND P0, PT, R15, 0x29, PT ;  /* 0x000000290f00780c */ /* 0x000fc80003f04270 */
[----:B------:R-:W-:Y:S02]  /*5570*/  ISETP.GT.AND P1, PT, R16, RZ, P0 ;  /* 0x000000ff1000720c */ /* 0x000fe40000724270 */
[----:B------:R-:W-:-:S11]  /*5580*/  P2R R13, PR, RZ, 0x1 ;  /* 0x00000001ff0d7803 */ /* 0x000fd60000000000 */
[----:B------:R-:W-:Y:S01]  /*5590*/  @P1 STG.E.U16 desc[UR12][R2.64+0x52], R77 ;  /* 0x0000524d02001986 */ /* 0x000fe2000c10150c */
[----:B------:R-:W-:-:S13]  /*55a0*/  ISETP.GT.AND P1, PT, R16, 0x8, P5 ;  /* 0x000000081000780c */ /* 0x000fda0002f24270 */
[----:B------:R-:W-:Y:S01]  /*55b0*/  @P1 STG.E.U16 desc[UR12][R4.64+0x50], R78 ;  /* 0x0000504e04001986 */ /* 0x000fe2000c10150c */
[C---:B------:R-:W-:Y:S02]  /*55c0*/  ISETP.GT.AND P1, PT, R16.reuse, 0x8, P0 ;  /* 0x000000081000780c */ /* 0x040fe40000724270 */
[----:B------:R-:W-:-:S11]  /*55d0*/  ISETP.GT.AND P0, PT, R16, 0x8, P2 ;  /* 0x000000081000780c */ /* 0x000fd60001704270 */
[----:B------:R-:W-:Y:S01]  /*55e0*/  @P1 STG.E.U16 desc[UR12][R4.64+0x52], R79 ;  /* 0x0000524f04001986 */ /* 0x000fe2000c10150c */
[----:B------:R-:W-:-:S13]  /*55f0*/  ISETP.GT.AND P1, PT, R16, RZ, P4 ;  /* 0x000000ff1000720c */ /* 0x000fda0002724270 */
[----:B------:R-:W-:Y:S01]  /*5600*/  @P1 STG.E.U16 desc[UR12][R2.64+0x60], R80 ;  /* 0x0000605002001986 */ /* 0x000fe2000c10150c */
[----:B------:R-:W-:-:S13]  /*5610*/  ISETP.GT.AND P1, PT, R16, RZ, P3 ;  /* 0x000000ff1000720c */ /* 0x000fda0001f24270 */
[----:B------:R-:W-:Y:S01]  /*5620*/  @P1 STG.E.U16 desc[UR12][R2.64+0x62], R81 ;  /* 0x0000625102001986 */ /* 0x000fe2000c10150c */
[----:B------:R-:W-:-:S13]  /*5630*/  ISETP.GT.AND P1, PT, R16, 0x8, P4 ;  /* 0x000000081000780c */ /* 0x000fda0002724270 */
[----:B------:R-:W-:Y:S01]  /*5640*/  @P1 STG.E.U16 desc[UR12][R4.64+0x60], R82 ;  /* 0x0000605204001986 */ /* 0x000fe2000c10150c */
[----:B------:R-:W-:-:S13]  /*5650*/  ISETP.GT.AND P1, PT, R16, 0x8, P3 ;  /* 0x000000081000780c */ /* 0x000fda0001f24270 */
[----:B------:R-:W-:Y:S01]  /*5660*/  @P1 STG.E.U16 desc[UR12][R4.64+0x62], R83 ;  /* 0x0000625304001986 */ /* 0x000fe2000c10150c */
[----:B------:R-:W-:-:S05]  /*5670*/  IADD3 R10, P1, R17, R4, RZ ;  /* 0x00000004110a7210 */ /* 0x000fca0007f3e0ff */
[----:B------:R-:W-:Y:S01]  /*5680*/  IMAD.X R11, R9, 0x1, R5, P1 ;  /* 0x00000001090b7824 */ /* 0x000fe200008e0605 */
[----:B------:R-:W-:-:S13]  /*5690*/  ISETP.GT.AND P1, PT, R16, RZ, P2 ;  /* 0x000000ff1000720c */ /* 0x000fda0001724270 */
[----:B------:R-:W-:Y:S01]  /*56a0*/  @P1 STG.E.U16 desc[UR12][R2.64+0x70], R84 ;  /* 0x0000705402001986 */ /* 0x000fe2000c10150c */
[----:B------:R-:W-:-:S05]  /*56b0*/  IADD3 R8, P1, R17, R2, RZ ;  /* 0x0000000211087210 */ /* 0x000fca0007f3e0ff */
[----:B------:R-:W-:Y:S01]  /*56c0*/  IMAD.X R9, R9, 0x1, R3, P1 ;  /* 0x0000000109097824 */ /* 0x000fe200008e0603 */
[----:B------:R-:W-:-:S04]  /*56d0*/  ISETP.GT.AND P1, PT, R15, 0x39, PT ;  /* 0x000000390f00780c */ /* 0x000fc80003f24270 */
[----:B------:R-:W-:-:S13]  /*56e0*/  ISETP.GT.AND P5, PT, R16, RZ, P1 ;  /* 0x000000ff1000720c */ /* 0x000fda0000fa4270 */
[----:B------:R0:W-:Y:S01]  /*56f0*/  @P5 STG.E.U16 desc[UR12][R2.64+0x72], R85 ;  /* 0x0000725502005986 */ /* 0x0001e2000c10150c */
[----:B------:R-:W-:-:S03]  /*5700*/  ISETP.GT.AND P5, PT, R15, RZ, PT ;  /* 0x000000ff0f00720c */ /* 0x000fc60003fa4270 */
[----:B------:R-:W-:Y:S01]  /*5710*/  @P0 STG.E.U16 desc[UR12][R4.64+0x70], R86 ;  /* 0x0000705604000986 */ /* 0x000fe2000c10150c */
[----:B------:R-:W-:-:S13]  /*5720*/  ISETP.GT.AND P0, PT, R16, 0x8, P1 ;  /* 0x000000081000780c */ /* 0x000fda0000f04270 */
[----:B------:R-:W-:Y:S01]  /*5730*/  @P0 STG.E.U16 desc[UR12][R4.64+0x72], R87 ;  /* 0x0000725704000986 */ /* 0x000fe2000c10150c */
[C---:B------:R-:W-:Y:S02]  /*5740*/  ISETP.GT.AND P0, PT, R16.reuse, 0x40, P5 ;  /* 0x000000401000780c */ /* 0x040fe40002f04270 */
[----:B------:R-:W-:-:S11]  /*5750*/  ISETP.GT.AND P5, PT, R16, 0x48, P5 ;  /* 0x000000481000780c */ /* 0x000fd60002fa4270 */
[----:B------:R-:W-:Y:S01]  /*5760*/  @P0 STG.E.U16 desc[UR12][R8.64], R24 ;  /* 0x0000001808000986 */ /* 0x000fe2000c10150c */
[C---:B------:R-:W-:Y:S02]  /*5770*/  ISETP.GT.AND P0, PT, R16.reuse, 0x40, P6 ;  /* 0x000000401000780c */ /* 0x040fe40003704270 */
[----:B------:R-:W-:-:S11]  /*5780*/  ISETP.GT.AND P6, PT, R16, 0x48, P6 ;  /* 0x000000481000780c */ /* 0x000fd600037c4270 */
[----:B0-----:R-:W-:Y:S02]  /*5790*/  @P0 IMAD.MOV.U32 R2, RZ, RZ, R8 ;  /* 0x000000ffff020224 */ /* 0x001fe400078e0008 */
[----:B------:R-:W-:-:S05]  /*57a0*/  @P0 IMAD.MOV.U32 R3, RZ, RZ, R9 ;  /* 0x000000ffff030224 */ /* 0x000fca00078e0009 */
[----:B------:R0:W-:Y:S01]  /*57b0*/  @P0 STG.E.U16 desc[UR12][R2.64+0x2], R25 ;  /* 0x0000021902000986 */ /* 0x0001e2000c10150c */
[----:B------:R-:W-:-:S03]  /*57c0*/  ISETP.NE.AND P0, PT, R13, RZ, PT ;  /* 0x000000ff0d00720c */ /* 0x000fc60003f05270 */
[----:B------:R-:W-:Y:S01]  /*57d0*/  @P5 STG.E.U16 desc[UR12][R10.64], R26 ;  /* 0x0000001a0a005986 */ /* 0x000fe2000c10150c */
[----:B------:R-:W-:-:S03]  /*57e0*/  ISETP.NE.AND P5, PT, R12, RZ, PT ;  /* 0x000000ff0c00720c */ /* 0x000fc60003fa5270 */
[----:B------:R-:W-:Y:S01]  /*57f0*/  @P6 STG.E.U16 desc[UR12][R10.64+0x2], R27 ;  /* 0x0000021b0a006986 */ /* 0x000fe2000c10150c */
[----:B------:R-:W-:-:S04]  /*5800*/  ISETP.GT.AND P6, PT, R15, 0x8, PT ;  /* 0x000000080f00780c */ /* 0x000fc80003fc4270 */
[----:B------:R-:W-:-:S13]  /*5810*/  ISETP.GT.AND P6, PT, R16, 0x40, P6 ;  /* 0x000000401000780c */ /* 0x000fda00037c4270 */
[----:B0-----:R-:W-:Y:S02]  /*5820*/  @P6 IMAD.MOV.U32 R2, RZ, RZ, R8 ;  /* 0x000000ffff026224 */ /* 0x001fe400078e0008 */
[----:B------:R-:W-:-:S05]  /*5830*/  @P6 IMAD.MOV.U32 R3, RZ, RZ, R9 ;  /* 0x000000ffff036224 */ /* 0x000fca00078e0009 */
[----:B------:R0:W-:Y:S01]  /*5840*/  @P6 STG.E.U16 desc[UR12][R2.64+0x10], R28 ;  /* 0x0000101c02006986 */ /* 0x0001e2000c10150c */
[----:B------:R-:W-:-:S04]  /*5850*/  ISETP.GT.AND P6, PT, R15, 0x9, PT ;  /* 0x000000090f00780c */ /* 0x000fc80003fc4270 */
[----:B------:R-:W-:-:S13]  /*5860*/  ISETP.GT.AND P6, PT, R16, 0x40, P6 ;  /* 0x000000401000780c */ /* 0x000fda00037c4270 */
[----:B0-----:R-:W-:Y:S02]  /*5870*/  @P6 IMAD.MOV.U32 R2, RZ, RZ, R8 ;  /* 0x000000ffff026224 */ /* 0x001fe400078e0008 */
[----:B------:R-:W-:-:S05]  /*5880*/  @P6 IMAD.MOV.U32 R3, RZ, RZ, R9 ;  /* 0x000000ffff036224 */ /* 0x000fca00078e0009 */
[----:B------:R0:W-:Y:S01]  /*5890*/  @P6 STG.E.U16 desc[UR12][R2.64+0x12], R29 ;  /* 0x0000121d02006986 */ /* 0x0001e2000c10150c */
[----:B------:R-:W-:-:S04]  /*58a0*/  ISETP.GT.AND P6, PT, R15, 0x8, PT ;  /* 0x000000080f00780c */ /* 0x000fc80003fc4270 */
[----:B------:R-:W-:-:S13]  /*58b0*/  ISETP.GT.AND P6, PT, R16, 0x48, P6 ;  /* 0x000000481000780c */ /* 0x000fda00037c4270 */
        /* <DEDUP_REMOVED lines=66> */
[C---:B------:R-:W-:Y:S02]  /*5ce0*/  ISETP.GT.AND P6, PT, R16.reuse, 0x40, P5 ;  /* 0x000000401000780c */ /* 0x040fe40002fc4270 */
[----:B------:R-:W-:-:S11]  /*5cf0*/  ISETP.GT.AND P5, PT, R16, 0x48, P5 ;  /* 0x000000481000780c */ /* 0x000fd60002fa4270 */
        /* <DEDUP_REMOVED lines=9> */
[----:B------:R-:W-:Y:S01]  /*5d90*/  ISETP.GT.AND P4, PT, R16, 0x48, P4 ;  /* 0x000000481000780c */ /* 0x000fe20002784270 */
        /* <DEDUP_REMOVED lines=17> */
[----:B------:R0:W-:Y:S02]  /*5eb0*/  @P0 STG.E.U16 desc[UR12][R2.64+0x62], R49 ;  /* 0x0000623102000986 */ /* 0x0001e4000c10150c */
        /* <DEDUP_REMOVED lines=8> */
[----:B------:R0:W-:Y:S04]  /*5f40*/  @P6 STG.E.U16 desc[UR12][R2.64+0x70], R52 ;  /* 0x0000703402006986 */ /* 0x0001e8000c10150c */
[----:B------:R1:W-:Y:S01]  /*5f50*/  @P5 STG.E.U16 desc[UR12][R8.64+0x72], R53 ;  /* 0x0000723508005986 */ /* 0x0003e2000c10150c */
[----:B0-----:R-:W-:Y:S02]  /*5f60*/  @P2 IMAD.MOV.U32 R2, RZ, RZ, R6 ;  /* 0x000000ffff022224 */ /* 0x001fe400078e0006 */
[----:B------:R-:W-:-:S05]  /*5f70*/  @P2 IMAD.MOV.U32 R3, RZ, RZ, R7 ;  /* 0x000000ffff032224 */ /* 0x000fca00078e0007 */
[----:B------:R1:W-:Y:S01]  /*5f80*/  @P2 STG.E.U16 desc[UR12][R2.64+0x70], R54 ;  /* 0x0000703602002986 */ /* 0x0003e2000c10150c */
[----:B------:R-:W-:Y:S05]  /*5f90*/  @!P1 EXIT ;  /* 0x000000000000994d */ /* 0x000fea0003800000 */
[----:B------:R-:W-:-:S05]  /*5fa0*/  F2FP.F16.F32.PACK_AB R0, RZ, R0 ;  /* 0x00000000ff00723e */ /* 0x000fca00000000ff */
[----:B------:R-:W-:Y:S01]  /*5fb0*/  STG.E.U16 desc[UR12][R6.64+0x72], R0 ;  /* 0x0000720006007986 */ /* 0x000fe2000c10150c */
[----:B------:R-:W-:Y:S05]  /*5fc0*/  EXIT ;  /* 0x000000000000794d */ /* 0x000fea0003800000 */
.L_x_10:
[----:B------:R-:W-:-:S13]  /*5fd0*/  ISETP.NE.AND P0, PT, R6, RZ, PT ;  /* 0x000000ff0600720c */ /* 0x000fda0003f05270 */
[----:B------:R-:W-:Y:S05]  /*5fe0*/  @P0 EXIT ;  /* 0x000000000000094d */ /* 0x000fea0003800000 */
[----:B------:R-:W-:-:S13]  /*5ff0*/  ELECT P0, URZ, PT ;  /* 0x00000000003f782f */ /* 0x000fda0003800000 */
[----:B------:R-:W-:Y:S05]  /*6000*/  @!P0 BRA `(.L_x_145) ;  /* 0x0000000400c08947 */ /* 0x000fea0003800000 */
[----:B------:R-:W-:Y:S02]  /*6010*/  ISETP.GE.AND P0, PT, R3, 0x1, PT ;  /* 0x000000010300780c */ /* 0x000fe40003f06270 */
[----:B------:R-:W-:-:S04]  /*6020*/  SHF.R.S32.HI R7, RZ, 0x1f, R8 ;  /* 0x0000001fff077819 */ /* 0x000fc80000011408 */
[----:B------:R-:W-:-:S07]  /*6030*/  LEA.HI R7, R7, R8, RZ, 0x7 ;  /* 0x0000000807077211 */ /* 0x000fce00078f38ff */
[----:B------:R-:W-:Y:S05]  /*6040*/  @!P0 BRA `(.L_x_145) ;  /* 0x0000000400b08947 */ /* 0x000fea0003800000 */
[----:B------:R-:W0:Y:S01]  /*6050*/  S2R R4, SR_CTAID.X ;  /* 0x0000000000047919 */ /* 0x000e220000002500 */
[----:B------:R-:W-:Y:S01]  /*6060*/  LOP3.LUT R7, R7, 0xffffff80, RZ, 0xc0, !PT ;  /* 0xffffff8007077812 */ /* 0x000fe200078ec0ff */
[----:B------:R-:W-:Y:S01]  /*6070*/  ULDC UR4, c[0x0][0x384] ;  /* 0x0000e10000047ab9 */ /* 0x000fe20000000800 */
[----:B------:R-:W-:Y:S01]  /*6080*/  LOP3.LUT P0, RZ, R8, 0x1f, RZ, 0xc0, !PT ;  /* 0x0000001f08ff7812 */ /* 0x000fe2000780c0ff */
[----:B------:R-:W1:Y:S01]  /*6090*/  S2R R12, SR_CTAID.Y ;  /* 0x00000000000c7919 */ /* 0x000e620000002600 */
[----:B-----5:R-:W-:Y:S01]  /*60a0*/  IMAD R0, R10, R11, RZ ;  /* 0x0000000b0a007224 */ /* 0x020fe200078e02ff */
[----:B------:R-:W-:Y:S01]  /*60b0*/  ULDC UR5, c[0x0][0x388] ;  /* 0x0000e20000057ab9 */ /* 0x000fe20000000800 */
[----:B------:R-:W-:Y:S01]  /*60c0*/  IMAD.IADD R7, R8, 0x1, -R7 ;  /* 0x0000000108077824 */ /* 0x000fe200078e0a07 */
[----:B------:R-:W-:Y:S01]  /*60d0*/  LOP3.LUT R20, R2, 0x2, RZ, 0xfc, !PT ;  /* 0x0000000202147812 */ /* 0x000fe200078efcff */
[----:B------:R-:W-:Y:S01]  /*60e0*/  IMAD.MOV.U32 R6, RZ, RZ, RZ ;  /* 0x000000ffff067224 */ /* 0x000fe200078e00ff */
[----:B------:R-:W-:Y:S01]  /*60f0*/  CS2R R8, SRZ ;  /* 0x0000000000087805 */ /* 0x000fe2000001ff00 */
[----:B------:R-:W-:Y:S01]  /*6100*/  IMAD.MOV.U32 R10, RZ, RZ, RZ ;  /* 0x000000ffff0a7224 */ /* 0x000fe200078e00ff */
[----:B------:R-:W-:Y:S01]  /*6110*/  ISETP.NE.AND P1, PT, R7, RZ, PT ;  /* 0x000000ff0700720c */ /* 0x000fe20003f25270 */
[----:B------:R-:W-:Y:S01]  /*6120*/  IMAD R0, R5, R0, 0x1 ;  /* 0x0000000105007424 */ /* 0x000fe200078e0200 */
[----:B------:R-:W-:Y:S01]  /*6130*/  ISETP.NE.OR P0, PT, R7, RZ, !P0 ;  /* 0x000000ff0700720c */ /* 0x000fe20004705670 */
[----:B------:R-:W-:-:S02]  /*6140*/  IMAD.MOV.U32 R7, RZ, RZ, 0x1 ;  /* 0x00000001ff077424 */ /* 0x000fc400078e00ff */
[----:B0-----:R-:W-:-:S04]  /*6150*/  IMAD.SHL.U32 R18, R4, 0x80, RZ ;  /* 0x0000008004127824 */ /* 0x001fc800078e00ff */
[----:B------:R-:W-:-:S04]  /*6160*/  IMAD.HI.U32 R4, R18, UR4, RZ ;  /* 0x0000000412047c27 */ /* 0x000fc8000f8e00ff */
[----:B-1----:R-:W-:Y:S01]  /*6170*/  IMAD.SHL.U32 R19, R12, 0x40, RZ ;  /* 0x000000400c137824 */ /* 0x002fe200078e00ff */
[----:B------:R-:W-:-:S07]  /*6180*/  SHF.R.U32.HI R4, RZ, UR5, R4 ;  /* 0x00000005ff047c19 */ /* 0x000fce0008011604 */
.L_x_149:
[----:B------:R-:W0:Y:S01]  /*6190*/  S2R R12, SR_CgaCtaId ;  /* 0x00000000000c7919 */ /* 0x000e220000008800 */
[----:B------:R-:W-:-:S04]  /*61a0*/  MOV R11, 0x400 ;  /* 0x00000400000b7802 */ /* 0x000fc80000000f00 */
[----:B0-----:R-:W-:Y:S02]  /*61b0*/  LEA R21, R12, R11, 0x18 ;  /* 0x0000000b0c157211 */ /* 0x001fe400078ec0ff */
[----:B------:R-:W-:-:S03]  /*61c0*/  SHF.L.U32 R11, R7, 0x1f, RZ ;  /* 0x0000001f070b7819 */ /* 0x000fc600000006ff */
[----:B------:R-:W-:-:S07]  /*61d0*/  IMAD R12, R6, 0x8, R21 ;  /* 0x00000008060c7824 */ /* 0x000fce00078e0215 */
.L_x_146:
[----:B0-----:R0:W1:Y:S02]  /*61e0*/  SYNCS.PHASECHK.TRANS64.TRYWAIT P2, [R12+URZ+0x36048], R11 ;  /* 0x0360480b0c0075a7 */ /* 0x001064000804017f */
[----:B-1----:R-:W-:Y:S05]  /*61f0*/  @!P2 NANOSLEEP.SYNCS 0x989680 ;  /* 0x009896800000a95d */ /* 0x002fea0003900000 */
[----:B------:R-:W1:Y:S02]  /*6200*/  @!P2 SYNCS.PHASECHK.TRANS64 P2, [R12+URZ+0x36048], R11 ;  /* 0x0360480b0c00a5a7 */ /* 0x000e64000804007f */
[----:B-1----:R-:W-:Y:S05]  /*6210*/  @!P2 BRA `(.L_x_146) ;  /* 0xfffffffc00f0a947 */ /* 0x002fea000383ffff */
[----:B0-----:R-:W0:Y:S02]  /*6220*/  @!P1 LDC R11, c[0x0][0x500] ;  /* 0x00014000ff0b9b82 */ /* 0x001e240000000800 */
[----:B0-----:R0:W-:Y:S02]  /*6230*/  @!P1 SYNCS.ARRIVE.TRANS64 RZ, [R12+URZ+0x36000], R11 ;  /* 0x0360000b0cff99a7 */ /* 0x0011e4000800003f */
[----:B0-----:R-:W-:-:S04]  /*6240*/  PRMT R11, R20, 0x9910, RZ ;  /* 0x00009910140b7816 */ /* 0x001fc800000000ff */
[----:B------:R-:W-:-:S13]  /*6250*/  ISETP.NE.AND P2, PT, R11, 0x2, PT ;  /* 0x000000020b00780c */ /* 0x000fda0003f45270 */
[----:B------:R-:W-:Y:S05]  /*6260*/  @P2 BRA `(.L_x_147) ;  /* 0x0000000000042947 */ /* 0x000fea0003800000 */
[----:B------:R-:W-:Y:S01]  /*6270*/  BPT.TRAP 0x1 ;  /* 0x000000040000795c */ /* 0x000fe20000300000 */
.L_x_147:
[----:B------:R-:W-:Y:S05]  /*6280*/  @P0 BRA `(.L_x_148) ;  /* 0x0000000000040947 */ /* 0x000fea0003800000 */
[----:B------:R-:W-:Y:S01]  /*6290*/  BPT.TRAP 0x1 ;  /* 0x000000040000795c */ /* 0x000fe20000300000 */
.L_x_148:
[----:B------:R-:W0:Y:S01]  /*62a0*/  LDC R13, c[0x0][0x380] ;  /* 0x0000e000ff0d7b82 */ /* 0x000e220000000800 */
[----:B------:R-:W-:Y:S01]  /*62b0*/  R2UR UR4, R4 ;  /* 0x00000000040472ca */ /* 0x000fe200000e0000 */
[----:B------:R-:W-:Y:S01]  /*62c0*/  ULDC UR20, c[0x0][0x38c] ;  /* 0x0000e30000147ab9 */ /* 0x000fe20000000800 */
[----:B------:R-:W-:Y:S01]  /*62d0*/  R2UR UR5, R18 ;  /* 0x00000000120572ca */ /* 0x000fe200000e0000 */
[----:B------:R-:W-:Y:S01]  /*62e0*/  UISETP.NE.AND UP0, UPT, UR20, 0x1, UPT ;  /* 0x000000011400788c */ /* 0x000fe2000bf05270 */
[----:B------:R-:W-:Y:S01]  /*62f0*/  R2UR UR17, R12 ;  /* 0x000000000c1172ca */ /* 0x000fe200000e0000 */
[C---:B------:R-:W-:Y:S01]  /*6300*/  VIADD R12, R10.reuse, 0x1 ;  /* 0x000000010a0c7836 */ /* 0x040fe20000000000 */
[----:B------:R-:W-:Y:S01]  /*6310*/  R2UR UR18, R10 ;  /* 0x000000000a1272ca */ /* 0x000fe200000e0000 */
[----:B---3--:R-:W1:Y:S01]  /*6320*/  LDC.64 R14, c[0x0][0x3b8] ;  /* 0x0000ee00ff0e7b82 */ /* 0x008e620000000a00 */
[----:B------:R-:W-:Y:S01]  /*6330*/  R2UR UR9, R21 ;  /* 0x00000000150972ca */ /* 0x000fe200000e0000 */
[----:B------:R-:W-:Y:S01]  /*6340*/  VIADD R0, R0, 0xffffffff ;  /* 0xffffffff00007836 */ /* 0x000fe20000000000 */
[----:B------:R-:W-:Y:S01]  /*6350*/  R2UR UR16, R6 ;  /* 0x00000000061072ca */ /* 0x000fe200000e0000 */
[----:B------:R-:W-:Y:S01]  /*6360*/  ULDC.64 UR24, c[0x0][0x198] ;  /* 0x0000660000187ab9 */ /* 0x000fe20000000a00 */
[----:B------:R-:W-:Y:S01]  /*6370*/  R2UR UR12, R9 ;  /* 0x00000000090c72ca */ /* 0x000fe200000e0000 */
[----:B------:R-:W-:Y:S01]  /*6380*/  ULDC.64 UR14, c[0x0][0x3b0] ;  /* 0x0000ec00000e7ab9 */ /* 0x000fe20000000a00 */
[----:B------:R-:W-:Y:S01]  /*6390*/  @UP0 ULDC.64 UR10, c[0x0][0x390] ;  /* 0x0000e400000a0ab9 */ /* 0x000fe20000000a00 */
[----:B------:R-:W1:Y:S01]  /*63a0*/  LDC.64 R16, c[0x0][0x3d8] ;  /* 0x0000f600ff107b82 */ /* 0x000e620000000a00 */
[----:B------:R-:W-:Y:S01]  /*63b0*/  R2UR UR13, R8 ;  /* 0x00000000080d72ca */ /* 0x000fe200000e0000 */
[----:B------:R-:W-:Y:S01]  /*63c0*/  ULDC.64 UR22, c[0x0][0x3d0] ;  /* 0x0000f40000167ab9 */ /* 0x000fe20000000a00 */
[----:B------:R-:W-:Y:S01]  /*63d0*/  ISETP.GT.AND P5, PT, R0, 0x1, PT ;  /* 0x000000010000780c */ /* 0x000fe20003fa4270 */
[----:B------:R-:W-:-:S02]  /*63e0*/  USHF.L.U32 UR18, UR18, 0x6, URZ ;  /* 0x0000000612127899 */ /* 0x000fc4000800063f */
[----:B------:R-:W-:Y:S01]  /*63f0*/  UIADD3 UR17, UR17, 0x36000, URZ ;  /* 0x0003600011117890 */ /* 0x000fe2000fffe03f */
[----:B0-----:R-:W-:Y:S01]  /*6400*/  ISETP.NE.AND P2, PT, R13, 0x1, PT ;  /* 0x000000010d00780c */ /* 0x001fe20003f45270 */
[----:B------:R-:W-:Y:S01]  /*6410*/  ULEA UR16, UR16, UR9, 0xe ;  /* 0x0000000910107291 */ /* 0x000fe2000f8e703f */
[----:B------:R-:W-:Y:S01]  /*6420*/  UMOV UR26, 0x0 ;  /* 0x00000000001a7882 */ /* 0x000fe20000000000 */
[----:B------:R-:W-:-:S03]  /*6430*/  UMOV UR27, 0x10000000 ;  /* 0x10000000001b7882 */ /* 0x000fc60000000000 */
[----:B------:R-:W-:-:S07]  /*6440*/  UMOV UR9, UR17 ;  /* 0x0000001100097c82 */ /* 0x000fce0008000000 */
[----:B------:R-:W-:Y:S01]  /*6450*/  @P2 IMAD.U32 R11, RZ, RZ, UR4 ;  /* 0x00000004ff0b2e24 */ /* 0x000fe2000f8e00ff */
[----:B------:R-:W-:Y:S01]  /*6460*/  UIADD3 UR4, UP1, UR24, 0xf0, URZ ;  /* 0x000000f018047890 */ /* 0x000fe2000ff3e03f */
[----:B-1----:R-:W-:Y:S01]  /*6470*/  IMAD R10, R8, R15, R17 ;  /* 0x0000000f080a7224 */ /* 0x002fe200078e0211 */
[----:B------:R-:W-:Y:S02]  /*6480*/  UIADD3 UR24, UP2, UR24, 0x1f0, URZ ;  /* 0x000001f018187890 */ /* 0x000fe4000ff5e03f */
[----:B------:R-:W-:Y:S01]  /*6490*/  @P2 R2UR UR5, R11 ;  /* 0x000000000b0522ca */ /* 0x000fe200000e0000 */
[----:B------:R-:W-:Y:S01]  /*64a0*/  IMAD R11, R6, 0x2000, R21 ;  /* 0x00002000060b7824 */ /* 0x000fe200078e0215 */
[----:B------:R-:W-:Y:S01]  /*64b0*/  ISETP.NE.AND P2, PT, R12, R5, PT ;  /* 0x000000050c00720c */ /* 0x000fe20003f45270 */
[----:B------:R-:W-:-:S03]  /*64c0*/  VIADD R6, R6, 0x1 ;  /* 0x0000000106067836 */ /* 0x000fc60000000000 */
[----:B------:R-:W-:Y:S01]  /*64d0*/  R2UR UR8, R11 ;  /* 0x000000000b0872ca */ /* 0x000fe200000e0000 */
[----:B------:R-:W-:Y:S01]  /*64e0*/  IMAD R11, R9, R14, R16 ;  /* 0x0000000e090b7224 */ /* 0x000fe200078e0210 */
[C---:B------:R-:W-:Y:S01]  /*64f0*/  ISETP.NE.AND P4, PT, R6.reuse, 0x9, PT ;  /* 0x000000090600780c */ /* 0x040fe20003f85270 */
[----:B------:R-:W0:Y:S03]  /*6500*/  LDC R14, c[0x0][0x3c8] ;  /* 0x0000f200ff0e7b82 */ /* 0x000e260000000800 */
[----:B------:R-:W-:Y:S01]  /*6510*/  PRMT R10, R11, 0x40, R10 ;  /* 0x000000400b0a7816 */ /* 0x000fe2000000000a */
[----:B------:R-:W-:Y:S01]  /*6520*/  UIADD3 UR6, -UR5, URZ, URZ ;  /* 0x0000003f05067290 */ /* 0x000fe2000fffe13f */
[----:B------:R-:W-:Y:S01]  /*6530*/  VIADD R11, R9, 0x1 ;  /* 0x00000001090b7836 */ /* 0x000fe20000000000 */
[----:B------:R-:W-:Y:S01]  /*6540*/  UMOV UR21, UR5 ;  /* 0x0000000500157c82 */ /* 0x000fe20008000000 */
[----:B------:R-:W-:Y:S01]  /*6550*/  @P2 IMAD.MOV R11, RZ, RZ, R9 ;  /* 0x000000ffff0b2224 */ /* 0x000fe200078e0209 */
[----:B------:R-:W-:-:S02]  /*6560*/  SEL R6, R6, RZ, P4 ;  /* 0x000000ff06067207 */ /* 0x000fc40002000000 */
[----:B------:R-:W-:Y:S01]  /*6570*/  IMAD R13, R13, UR6, R18 ;  /* 0x000000060d0d7c24 */ /* 0x000fe2000f8e0212 */
[----:B------:R-:W-:Y:S02]  /*6580*/  UIMAD.WIDE.U32 UR6, UR5, UR10, URZ ;  /* 0x0000000a050672a5 */ /* 0x000fe4000f8e003f */
[----:B------:R-:W-:Y:S02]  /*6590*/  UIADD3 UR8, UR8, 0x24000, URZ ;  /* 0x0002400008087890 */ /* 0x000fe4000fffe03f */
[----:B------:R-:W-:Y:S01]  /*65a0*/  @UP0 USHF.R.U32.HI UR21, URZ, UR11, UR7 ;  /* 0x0000000b3f150299 */ /* 0x000fe20008011607 */
[----:B------:R-:W-:Y:S01]  /*65b0*/  R2UR UR19, R13 ;  /* 0x000000000d1372ca */ /* 0x000fe200000e0000 */
[----:B------:R-:W-:Y:S01]  /*65c0*/  UMOV UR10, UR18 ;  /* 0x00000012000a7c82 */ /* 0x000fe20008000000 */
[----:B------:R-:W-:Y:S01]  /*65d0*/  R2UR UR7, R10 ;  /* 0x000000000a0772ca */ /* 0x000fe200000e0000 */
[----:B------:R-:W-:Y:S01]  /*65e0*/  UIADD3 UR6, -UR21, URZ, URZ ;  /* 0x0000003f15067290 */ /* 0x000fe2000fffe13f */
[----:B------:R-:W-:Y:S01]  /*65f0*/  R2UR UR11, R19 ;  /* 0x00000000130b72ca */ /* 0x000fe200000e0000 */
[----:B------:R-:W-:Y:S01]  /*6600*/  VIADD R13, R8, 0x1 ;  /* 0x00000001080d7836 */ /* 0x000fe20000000000 */
[----:B------:R-:W-:Y:S01]  /*6610*/  SEL R10, RZ, 0x1, P4 ;  /* 0x00000001ff0a7807 */ /* 0x000fe20002000000 */
[----:B------:R-:W-:Y:S01]  /*6620*/  UIMAD UR20, UR20, UR6, UR5 ;  /* 0x00000006141472a4 */ /* 0x000fe2000f8e0205 */
[----:B0-----:R-:W-:Y:S01]  /*6630*/  ISETP.NE.AND P3, PT, R11, R14, PT ;  /* 0x0000000e0b00720c */ /* 0x001fe20003f65270 */
[----:B------:R-:W-:Y:S01]  /*6640*/  UIADD3.X UR5, URZ, UR25, URZ, UP1, !UPT ;  /* 0x000000193f057290 */ /* 0x000fe20008ffe43f */
[----:B------:R-:W-:Y:S01]  /*6650*/  LOP3.LUT R7, R7, R10, RZ, 0x3c, !PT ;  /* 0x0000000a07077212 */ /* 0x000fe200078e3cff */
[----:B------:R-:W-:Y:S01]  /*6660*/  UIMAD UR20, UR20, UR15, UR23 ;  /* 0x0000000f141472a4 */ /* 0x000fe2000f8e0217 */
[----:B------:R-:W-:Y:S01]  /*6670*/  SEL R10, R12, RZ, P2 ;  /* 0x000000ff0c0a7207 */ /* 0x000fe20001000000 */
[----:B------:R-:W-:Y:S01]  /*6680*/  UIMAD UR19, UR19, UR14, UR22 ;  /* 0x0000000e131372a4 */ /* 0x000fe2000f8e0216 */
[----:B------:R-:W-:Y:S01]  /*6690*/  SEL R9, R11, RZ, P3 ;  /* 0x000000ff0b097207 */ /* 0x000fe20001800000 */
[----:B------:R-:W-:-:S02]  /*66a0*/  UPRMT UR6, UR7, 0x5410, URZ ;  /* 0x0000541007067896 */ /* 0x000fc4000800003f */
[----:B------:R-:W-:-:S04]  /*66b0*/  UIADD3.X UR25, URZ, UR25, URZ, UP2, !UPT ;  /* 0x000000193f197290 */ /* 0x000fc800097fe43f */
[----:B------:R-:W-:-:S03]  /*66c0*/  @P3 IMAD.MOV R13, RZ, RZ, R8 ;  /* 0x000000ffff0d3224 */ /* 0x000fc600078e0208 */
[----:B------:R0:W-:Y:S01]  /*66d0*/  UTMALDG.4D.IM2COL [UR16], [UR4], UR6 ;  /* 0x00000010040073b4 */ /* 0x0001e20008058006 */
[----:B------:R-:W-:Y:S01]  /*66e0*/  IMAD.MOV.U32 R8, RZ, RZ, R13 ;  /* 0x000000ffff087224 */ /* 0x000fe200078e000d */
[----:B------:R0:W-:Y:S02]  /*66f0*/  UTMALDG.4D [UR8], [UR24], desc[UR26] ;  /* 0x00001a08180075b4 */ /* 0x0001e40008019000 */
[----:B0-----:R-:W-:Y:S05]  /*6700*/  @P5 BRA `(.L_x_149) ;  /* 0xfffffff800a05947 */ /* 0x001fea000383ffff */
.L_x_145:
[----:B------:R-:W-:Y:S01]  /*6710*/  ISETP.GE.U32.AND P2, PT, R3, 0x9, PT ;  /* 0x000000090300780c */ /* 0x000fe20003f46070 */
[----:B------:R-:W-:Y:S05]  /*6720*/  WARPSYNC.ALL ;  /* 0x0000000000007948 */ /* 0x000fea0003800000 */
[----:B------:R-:W-:-:S07]  /*6730*/  ELECT P1, URZ, PT ;  /* 0x00000000003f782f */ /* 0x000fce0003820000 */
[----:B------:R-:W-:-:S05]  /*6740*/  @P2 IMAD.WIDE.U32 R4, R3, 0x38e38e39, RZ ;  /* 0x38e38e3903042825 */ /* 0x000fca00078e00ff */
[----:B-----5:R-:W-:-:S04]  /*6750*/  @P2 SHF.R.U32.HI R0, RZ, 0x1, R5 ;  /* 0x00000001ff002819 */ /* 0x020fc80000011605 */
[----:B------:R-:W-:-:S04]  /*6760*/  @P2 LOP3.LUT R0, R0, 0x1, RZ, 0xc0, !PT ;  /* 0x0000000100002812 */ /* 0x000fc800078ec0ff */
[----:B------:R-:W-:Y:S01]  /*6770*/  @P2 ISETP.NE.U32.AND P0, PT, R0, 0x1, PT ;  /* 0x000000010000280c */ /* 0x000fe20003f05070 */
[----:B------:R-:W-:-:S12]  /*6780*/  @!P1 EXIT ;  /* 0x000000000000994d */ /* 0x000fd80003800000 */
[----:B------:R-:W-:Y:S01]  /*6790*/  LOP3.LUT R2, R2, 0x2, RZ, 0xfc, !PT ;  /* 0x0000000202027812 */ /* 0x000fe200078efcff */
[----:B------:R-:W-:Y:S01]  /*67a0*/  IMAD.MOV.U32 R0, RZ, RZ, 0x1 ;  /* 0x00000001ff007424 */ /* 0x000fe200078e00ff */
[----:B------:R-:W-:Y:S02]  /*67b0*/  @P2 ISETP.NE.U32.AND.EX P0, PT, RZ, RZ, PT, P0 ;  /* 0x000000ffff00220c */ /* 0x000fe40003f05100 */
[----:B------:R-:W-:Y:S02]  /*67c0*/  ISETP.NE.AND P1, PT, R2, 0x3, PT ;  /* 0x000000030200780c */ /* 0x000fe40003f25270 */
[----:B------:R-:W-:-:S11]  /*67d0*/  @P2 SEL R0, RZ, 0x1, !P0 ;  /* 0x00000001ff002807 */ /* 0x000fd60004000000 */
[----:B------:R-:W-:Y:S05]  /*67e0*/  @!P1 BRA `(.L_x_150) ;  /* 0x0000000000049947 */ /* 0x000fea0003800000 */
[----:B------:R-:W-:Y:S01]  /*67f0*/  BPT.TRAP 0x1 ;  /* 0x000000040000795c */ /* 0x000fe20000300000 */
.L_x_150:
[----:B------:R-:W0:Y:S01]  /*6800*/  S2R R7, SR_CgaCtaId ;  /* 0x0000000000077919 */ /* 0x000e220000008800 */
[----:B------:R-:W-:Y:S01]  /*6810*/  IMAD.WIDE.U32 R4, R3, 0x38e38e39, RZ ;  /* 0x38e38e3903047825 */ /* 0x000fe200078e00ff */
[----:B------:R-:W-:-:S04]  /*6820*/  MOV R2, 0x400 ;  /* 0x0000040000027802 */ /* 0x000fc80000000f00 */
[----:B------:R-:W-:Y:S02]  /*6830*/  SHF.R.U32.HI R4, RZ, 0x1, R5 ;  /* 0x00000001ff047819 */ /* 0x000fe40000011605 */
[----:B------:R-:W-:-:S03]  /*6840*/  SHF.L.U32 R5, R0, 0x1f, RZ ;  /* 0x0000001f00057819 */ /* 0x000fc600000006ff */
[----:B------:R-:W-:Y:S01]  /*6850*/  IMAD R3, R4, -0x9, R3 ;  /* 0xfffffff704037824 */ /* 0x000fe200078e0203 */
[----:B0-----:R-:W-:-:S05]  /*6860*/  LEA R2, R7, R2, 0x18 ;  /* 0x0000000207027211 */ /* 0x001fca00078ec0ff */
[----:B------:R-:W-:-:S04]  /*6870*/  VIADD R2, R2, 0x36048 ;  /* 0x0003604802027836 */ /* 0x000fc80000000000 */
[----:B------:R-:W-:-:S07]  /*6880*/  IMAD R4, R3, 0x8, R2 ;  /* 0x0000000803047824 */ /* 0x000fce00078e0202 */
.L_x_151:
[----:B0-----:R0:W1:Y:S02]  /*6890*/  SYNCS.PHASECHK.TRANS64.TRYWAIT P0, [R4+URZ], R5 ;  /* 0x00000005040075a7 */ /* 0x001064000800017f */
[----:B-1----:R-:W-:Y:S05]  /*68a0*/  @!P0 NANOSLEEP.SYNCS 0x989680 ;  /* 0x009896800000895d */ /* 0x002fea0003900000 */
[----:B------:R-:W1:Y:S02]  /*68b0*/  @!P0 SYNCS.PHASECHK.TRANS64 P0, [R4+URZ], R5 ;  /* 0x00000005040085a7 */ /* 0x000e64000800007f */
[----:B-1----:R-:W-:Y:S05]  /*68c0*/  @!P0 BRA `(.L_x_151) ;  /* 0xfffffffc00f08947 */ /* 0x002fea000383ffff */
[----:B------:R-:W-:-:S05]  /*68d0*/  VIADD R3, R3, 0x1 ;  /* 0x0000000103037836 */ /* 0x000fca0000000000 */
[----:B------:R-:W-:-:S04]  /*68e0*/  ISETP.NE.AND P0, PT, R3, 0x9, PT ;  /* 0x000000090300780c */ /* 0x000fc80003f05270 */
[----:B0-----:R-:W-:Y:S02]  /*68f0*/  SEL R5, RZ, 0x1, P0 ;  /* 0x00000001ff057807 */ /* 0x001fe40000000000 */
[----:B------:R-:W-:Y:S02]  /*6900*/  SEL R3, R3, RZ, P0 ;  /* 0x000000ff03037207 */ /* 0x000fe40000000000 */
[----:B------:R-:W-:-:S03]  /*6910*/  LOP3.LUT R7, R0, R5, RZ, 0x3c, !PT ;  /* 0x0000000500077212 */ /* 0x000fc600078e3cff */
[----:B------:R-:W-:Y:S01]  /*6920*/  IMAD R0, R3, 0x8, R2 ;  /* 0x0000000803007824 */ /* 0x000fe200078e0202 */
[----:B------:R-:W-:-:S07]  /*6930*/  SHF.L.U32 R5, R7, 0x1f, RZ ;  /* 0x0000001f07057819 */ /* 0x000fce00000006ff */
.L_x_152:
        /* <DEDUP_REMOVED lines=11> */
.L_x_153:
        /* <DEDUP_REMOVED lines=11> */
.L_x_154:
        /* <DEDUP_REMOVED lines=11> */
.L_x_155:
        /* <DEDUP_REMOVED lines=11> */
.L_x_156:
        /* <DEDUP_REMOVED lines=11> */
.L_x_157:
        /* <DEDUP_REMOVED lines=11> */
.L_x_158:
        /* <DEDUP_REMOVED lines=11> */
.L_x_159:
[----:B0-----:R0:W1:Y:S02]  /*6e10*/  SYNCS.PHASECHK.TRANS64.TRYWAIT P0, [R3+URZ], R0 ;  /* 0x00000000030075a7 */ /* 0x001064000800017f */
[----:B-1----:R-:W-:Y:S05]  /*6e20*/  @!P0 NANOSLEEP.SYNCS 0x989680 ;  /* 0x009896800000895d */ /* 0x002fea0003900000 */
[----:B------:R-:W1:Y:S02]  /*6e30*/  @!P0 SYNCS.PHASECHK.TRANS64 P0, [R3+URZ], R0 ;  /* 0x00000000030085a7 */ /* 0x000e64000800007f */
[----:B-1----:R-:W-:Y:S05]  /*6e40*/  @P0 EXIT ;  /* 0x000000000000094d */ /* 0x002fea0003800000 */
[----:B------:R-:W-:Y:S05]  /*6e50*/  BRA `(.L_x_159) ;  /* 0xfffffffc00ec7947 */ /* 0x000fea000383ffff */
.L_x_160:
[----:B------:R-:W-:-:S00]  /*6e60*/  BRA `(.L_x_160) ;  /* 0xfffffffc00fc7947 */ /* 0x000fc0000383ffff */
[----:B------:R-:W-:-:S00]  /*6e70*/  NOP ;  /* 0x0000000000007918 */ /* 0x000fc00000000000 */
        /* <DEDUP_REMOVED lines=8> */
.L_x_161:


//--------------------- .nv.shared._ZN7cutlass13device_kernelINS_4conv6kernel13ConvUniversalINS1_16ConvProblemShapeILNS1_8OperatorE0ELi2EEENS1_10collective14CollectiveConvINS1_46MainloopSm90TmaGmmaWarpSpecializedImplicitGemmILS5_0ELi9ELi2EN4cute5tupleIJNSA_1CILi1EEESD_SD_EEENS1_36KernelImplicitTmaWarpSpecializedSm90ELi1EEENSB_IJNSC_ILi128EEENSC_ILi64EEENSB_IJSI_EEEEEENS_6half_tESL_NSA_8TiledMMAINSA_8MMA_AtomIJNSA_4SM904GMMA25MMA_64x64x16_F32F16F16_SSILNSP_5MajorE0ELSR_0ELNSP_7ScaleInE1ELSS_1EEEEEENSA_6LayoutISE_NSB_IJNSC_ILi0EEESW_SW_EEEEENSB_IJNSA_10UnderscoreESZ_SZ_EEEEENS7_6detail26Sm90ImplicitGemmTileTraitsINSA_20SM90_TMA_LOAD_IM2COLENSA_14ComposedLayoutINSA_7SwizzleILi3ELi4ELi3EEENSA_18smem_ptr_flag_bitsILi16EEENSV_INSB_IJNSB_IJNSC_ILi8EEENSC_ILi16EEEEEENSB_IJSI_SD_EEENSB_IJSD_NSC_ILi9EEEEEEEEENSB_IJNSB_IJSI_NSC_ILi512EEEEEENSB_IJSD_SW_EEENSB_IJSW_NSC_ILi8192EEEEEEEEEEEEEvEENS13_INSA_13SM90_TMA_LOADENS15_IS17_S19_NSV_INSB_IJNSB_IJS1A_S1A_EEES1D_S1F_EEENSB_IJS1I_S1J_NSB_IJSW_NSC_ILi4096EEEEEEEEEEEEEvEEEENS_8epilogue10collective6detail29Sm90TmaWarpSpecializedAdapterINS21_15DefaultEpilogueISL_NSB_IJNSB_IJlllEEESD_SW_EEES26_NS20_6thread17LinearCombinationISL_Li1EffLNS27_9ScaleType4KindE0ELNS_15FloatRoundStyleE2ESL_EENS_4gemm15EpilogueDefaultEEEEEvvEEEEvNT_6ParamsE --------------------------
	.section	.nv.shared._ZN7cutlass13device_kernelINS_4conv6kernel13ConvUniversalINS1_16ConvProblemShapeILNS1_8OperatorE0ELi2EEENS1_10collective14CollectiveConvINS1_46MainloopSm90TmaGmmaWarpSpecializedImplicitGemmILS5_0ELi9ELi2EN4cute5tupleIJNSA_1CILi1EEESD_SD_EEENS1_36KernelImplicitTmaWarpSpecializedSm90ELi1EEENSB_IJNSC_ILi128EEENSC_ILi64EEENSB_IJSI_EEEEEENS_6half_tESL_NSA_8TiledMMAINSA_8MMA_AtomIJNSA_4SM904GMMA25MMA_64x64x16_F32F16F16_SSILNSP_5MajorE0ELSR_0ELNSP_7ScaleInE1ELSS_1EEEEEENSA_6LayoutISE_NSB_IJNSC_ILi0EEESW_SW_EEEEENSB_IJNSA_10UnderscoreESZ_SZ_EEEEENS7_6detail26Sm90ImplicitGemmTileTraitsINSA_20SM90_TMA_LOAD_IM2COLENSA_14ComposedLayoutINSA_7SwizzleILi3ELi4ELi3EEENSA_18smem_ptr_flag_bitsILi16EEENSV_INSB_IJNSB_IJNSC_ILi8EEENSC_ILi16EEEEEENSB_IJSI_SD_EEENSB_IJSD_NSC_ILi9EEEEEEEEENSB_IJNSB_IJSI_NSC_ILi512EEEEEENSB_IJSD_SW_EEENSB_IJSW_NSC_ILi8192EEEEEEEEEEEEEvEENS13_INSA_13SM90_TMA_LOADENS15_IS17_S19_NSV_INSB_IJNSB_IJS1A_S1A_EEES1D_S1F_EEENSB_IJS1I_S1J_NSB_IJSW_NSC_ILi4096EEEEEEEEEEEEEvEEEENS_8epilogue10collective6detail29Sm90TmaWarpSpecializedAdapterINS21_15DefaultEpilogueISL_NSB_IJNSB_IJlllEEESD_SW_EEES26_NS20_6thread17LinearCombinationISL_Li1EffLNS27_9ScaleType4KindE0ELNS_15FloatRoundStyleE2ESL_EENS_4gemm15EpilogueDefaultEEEEEvvEEEEvNT_6ParamsE,"aw",@nobits
	.sectionflags	@""
	.align	16
	.zero		1024


//--------------------- .nv.shared.reserved.0     --------------------------
	.section	.nv.shared.reserved.0,"aw",@nobits
	.weak		__nv_reservedSMEM_offset_0_alias
	.size		__nv_reservedSMEM_offset_0_alias, 0, 0
	.other		__nv_reservedSMEM_offset_0_alias,@"STO_CUDA_RESERVED_SHARED STV_DEFAULT"
__nv_reservedSMEM_offset_0_alias:
	.zero		0


//--------------------- .nv.global                --------------------------
	.section	.nv.global,"aw",@nobits
.nv.global:
	.type		_ZN39_INTERNAL_9b42a1aa_4_k_cu_c8a1f082_29164cute1_E,@object
	.size		_ZN39_INTERNAL_9b42a1aa_4_k_cu_c8a1f082_29164cute1_E,(_ZN39_INTERNAL_9b42a1aa_4_k_cu_c8a1f082_29164cuda3std3__45__cpo6cbeginE - _ZN39_INTERNAL_9b42a1aa_4_k_cu_c8a1f082_29164cute1_E)
_ZN39_INTERNAL_9b42a1aa_4_k_cu_c8a1f082_29164cute1_E:
	.zero		1
	.type		_ZN39_INTERNAL_9b42a1aa_4_k_cu_c8a1f082_29164cuda3std3__45__cpo6cbeginE,@object
	.size		_ZN39_INTERNAL_9b42a1aa_4_k_cu_c8a1f082_29164cuda3std3__45__cpo6cbeginE,(_ZN39_INTERNAL_9b42a1aa_4_k_cu_c8a1f082_29164cuda3std3__48in_placeE - _ZN39_INTERNAL_9b42a1aa_4_k_cu_c8a1f082_29164cuda3std3__45__cpo6cbeginE)
_ZN39_INTERNAL_9b42a1aa_4_k_cu_c8a1f082_29164cuda3std3__45__cpo6cbeginE:
	.zero		1
	.type		_ZN39_INTERNAL_9b42a1aa_4_k_cu_c8a1f082_29164cuda3std3__48in_placeE,@object
	.size		_ZN39_INTERNAL_9b42a1aa_4_k_cu_c8a1f082_29164cuda3std3__48in_placeE,(_ZN39_INTERNAL_9b42a1aa_4_k_cu_c8a1f082_29164cuda3std6ranges3__45__cpo9iter_moveE - _ZN39_INTERNAL_9b42a1aa_4_k_cu_c8a1f082_29164cuda3std3__48in_placeE)
_ZN39_INTERNAL_9b42a1aa_4_k_cu_c8a1f082_29164cuda3std3__48in_placeE:
	.zero		1
	.type		_ZN39_INTERNAL_9b42a1aa_4_k_cu_c8a1f082_29164cuda3std6ranges3__45__cpo9iter_moveE,@object
	.size		_ZN39_INTERNAL_9b42a1aa_4_k_cu_c8a1f082_29164cuda3std6ranges3__45__cpo9iter_moveE,(_ZN39_INTERNAL_9b42a1aa_4_k_cu_c8a1f082_29164cuda3std3__45__cpo5beginE - _ZN39_INTERNAL_9b42a1aa_4_k_cu_c8a1f082_29164cuda3std6ranges3__45__cpo9iter_moveE)
_ZN39_INTERNAL_9b42a1aa_4_k_cu_c8a1f082_29164cuda3std6ranges3__45__cpo9iter_moveE:
	.zero		1
	.type		_ZN39_INTERNAL_9b42a1aa_4_k_cu_c8a1f082_29164cuda3std3__45__cpo5beginE,@object
	.size		_ZN39_INTERNAL_9b42a1aa_4_k_cu_c8a1f082_29164cuda3std3__45__cpo5beginE,(_ZN39_INTERNAL_9b42a1aa_4_k_cu_c8a1f082_29164cuda3std3__441_GLOBAL__N__9b42a1aa_4_k_cu_c8a1f082_29166ignoreE - _ZN39_INTERNAL_9b42a1aa_4_k_cu_c8a1f082_29164cuda3std3__45__cpo5beginE)
_ZN39_INTERNAL_9b42a1aa_4_k_cu_c8a1f082_29164cuda3std3__45__cpo5beginE:
	.zero		1
	.type		_ZN39_INTERNAL_9b42a1aa_4_k_cu_c8a1f082_29164cuda3std3__441_GLOBAL__N__9b42a1aa_4_k_cu_c8a1f082_29166ignoreE,@object
	.size		_ZN39_INTERNAL_9b42a1aa_4_k_cu_c8a1f082_29164cuda3std3__441_GLOBAL__N__9b42a1aa_4_k_cu_c8a1f082_29166ignoreE,(_ZN39_INTERNAL_9b42a1aa_4_k_cu_c8a1f082_29164cute7productE - _ZN39_INTERNAL_9b42a1aa_4_k_cu_c8a1f082_29164cuda3std3__441_GLOBAL__N__9b42a1aa_4_k_cu_c8a1f082_29166ignoreE)
_ZN39_INTERNAL_9b42a1aa_4_k_cu_c8a1f082_29164cuda3std3__441_GLOBAL__N__9b42a1aa_4_k_cu_c8a1f082_29166ignoreE:
	.zero		1
	.type		_ZN39_INTERNAL_9b42a1aa_4_k_cu_c8a1f082_29164cute7productE,@object
	.size		_ZN39_INTERNAL_9b42a1aa_4_k_cu_c8a1f082_29164cute7productE,(_ZN39_INTERNAL_9b42a1aa_4_k_cu_c8a1f082_29164cuda3std3__45__cpo3endE - _ZN39_INTERNAL_9b42a1aa_4_k_cu_c8a1f082_29164cute7productE)
_ZN39_INTERNAL_9b42a1aa_4_k_cu_c8a1f082_29164cute7productE:
	.zero		1
	.type		_ZN39_INTERNAL_9b42a1aa_4_k_cu_c8a1f082_29164cuda3std3__45__cpo3endE,@object
	.size		_ZN39_INTERNAL_9b42a1aa_4_k_cu_c8a1f082_29164cuda3std3__45__cpo3endE,(_ZN39_INTERNAL_9b42a1aa_4_k_cu_c8a1f082_29164cuda3std3__419piecewise_constructE - _ZN39_INTERNAL_9b42a1aa_4_k_cu_c8a1f082_29164cuda3std3__45__cpo3endE)
_ZN39_INTERNAL_9b42a1aa_4_k_cu_c8a1f082_29164cuda3std3__45__cpo3endE:
	.zero		1
	.type		_ZN39_INTERNAL_9b42a1aa_4_k_cu_c8a1f082_29164cuda3std3__419piecewise_constructE,@object
	.size		_ZN39_INTERNAL_9b42a1aa_4_k_cu_c8a1f082_29164cuda3std3__419piecewise_constructE,(_ZN39_INTERNAL_9b42a1aa_4_k_cu_c8a1f082_29164cuda3std3__45__cpo4cendE - _ZN39_INTERNAL_9b42a1aa_4_k_cu_c8a1f082_29164cuda3std3__419piecewise_constructE)
_ZN39_INTERNAL_9b42a1aa_4_k_cu_c8a1f082_29164cuda3std3__419piecewise_constructE:
	.zero		1
	.type		_ZN39_INTERNAL_9b42a1aa_4_k_cu_c8a1f082_29164cuda3std3__45__cpo4cendE,@object
	.size		_ZN39_INTERNAL_9b42a1aa_4_k_cu_c8a1f082_29164cuda3std3__45__cpo4cendE,(_ZN39_INTERNAL_9b42a1aa_4_k_cu_c8a1f082_29164cuda3std6ranges3__45__cpo4swapE - _ZN39_INTERNAL_9b42a1aa_4_k_cu_c8a1f082_29164cuda3std3__45__cpo4cendE)
_ZN39_INTERNAL_9b42a1aa_4_k_cu_c8a1f082_29164cuda3std3__45__cpo4cendE:
	.zero		1
	.type		_ZN39_INTERNAL_9b42a1aa_4_k_cu_c8a1f082_29164cuda3std6ranges3__45__cpo4swapE,@object
	.size		_ZN39_INTERNAL_9b42a1aa_4_k_cu_c8a1f082_29164cuda3std6ranges3__45__cpo4swapE,(.L_7 - _ZN39_INTERNAL_9b42a1aa_4_k_cu_c8a1f082_29164cuda3std6ranges3__45__cpo4swapE)
_ZN39_INTERNAL_9b42a1aa_4_k_cu_c8a1f082_29164cuda3std6ranges3__45__cpo4swapE:
	.zero		1
.L_7:


//--------------------- .nv.constant0._ZN7cutlass13device_kernelINS_4conv6kernel13ConvUniversalINS1_16ConvProblemShapeILNS1_8OperatorE0ELi2EEENS1_10collective14CollectiveConvINS1_46MainloopSm90TmaGmmaWarpSpecializedImplicitGemmILS5_0ELi9ELi2EN4cute5tupleIJNSA_1CILi1EEESD_SD_EEENS1_36KernelImplicitTmaWarpSpecializedSm90ELi1EEENSB_IJNSC_ILi128EEENSC_ILi64EEENSB_IJSI_EEEEEENS_6half_tESL_NSA_8TiledMMAINSA_8MMA_AtomIJNSA_4SM904GMMA25MMA_64x64x16_F32F16F16_SSILNSP_5MajorE0ELSR_0ELNSP_7ScaleInE1ELSS_1EEEEEENSA_6LayoutISE_NSB_IJNSC_ILi0EEESW_SW_EEEEENSB_IJNSA_10UnderscoreESZ_SZ_EEEEENS7_6detail26Sm90ImplicitGemmTileTraitsINSA_20SM90_TMA_LOAD_IM2COLENSA_14ComposedLayoutINSA_7SwizzleILi3ELi4ELi3EEENSA_18smem_ptr_flag_bitsILi16EEENSV_INSB_IJNSB_IJNSC_ILi8EEENSC_ILi16EEEEEENSB_IJSI_SD_EEENSB_IJSD_NSC_ILi9EEEEEEEEENSB_IJNSB_IJSI_NSC_ILi512EEEEEENSB_IJSD_SW_EEENSB_IJSW_NSC_ILi8192EEEEEEEEEEEEEvEENS13_INSA_13SM90_TMA_LOADENS15_IS17_S19_NSV_INSB_IJNSB_IJS1A_S1A_EEES1D_S1F_EEENSB_IJS1I_S1J_NSB_IJSW_NSC_ILi4096EEEEEEEEEEEEEvEEEENS_8epilogue10collective6detail29Sm90TmaWarpSpecializedAdapterINS21_15DefaultEpilogueISL_NSB_IJNSB_IJlllEEESD_SW_EEES26_NS20_6thread17LinearCombinationISL_Li1EffLNS27_9ScaleType4KindE0ELNS_15FloatRoundStyleE2ESL_EENS_4gemm15EpilogueDefaultEEEEEvvEEEEvNT_6ParamsE --------------------------
	.section	.nv.constant0._ZN7cutlass13device_kernelINS_4conv6kernel13ConvUniversalINS1_16ConvProblemShapeILNS1_8OperatorE0ELi2EEENS1_10collective14CollectiveConvINS1_46MainloopSm90TmaGmmaWarpSpecializedImplicitGemmILS5_0ELi9ELi2EN4cute5tupleIJNSA_1CILi1EEESD_SD_EEENS1_36KernelImplicitTmaWarpSpecializedSm90ELi1EEENSB_IJNSC_ILi128EEENSC_ILi64EEENSB_IJSI_EEEEEENS_6half_tESL_NSA_8TiledMMAINSA_8MMA_AtomIJNSA_4SM904GMMA25MMA_64x64x16_F32F16F16_SSILNSP_5MajorE0ELSR_0ELNSP_7ScaleInE1ELSS_1EEEEEENSA_6LayoutISE_NSB_IJNSC_ILi0EEESW_SW_EEEEENSB_IJNSA_10UnderscoreESZ_SZ_EEEEENS7_6detail26Sm90ImplicitGemmTileTraitsINSA_20SM90_TMA_LOAD_IM2COLENSA_14ComposedLayoutINSA_7SwizzleILi3ELi4ELi3EEENSA_18smem_ptr_flag_bitsILi16EEENSV_INSB_IJNSB_IJNSC_ILi8EEENSC_ILi16EEEEEENSB_IJSI_SD_EEENSB_IJSD_NSC_ILi9EEEEEEEEENSB_IJNSB_IJSI_NSC_ILi512EEEEEENSB_IJSD_SW_EEENSB_IJSW_NSC_ILi8192EEEEEEEEEEEEEvEENS13_INSA_13SM90_TMA_LOADENS15_IS17_S19_NSV_INSB_IJNSB_IJS1A_S1A_EEES1D_S1F_EEENSB_IJS1I_S1J_NSB_IJSW_NSC_ILi4096EEEEEEEEEEEEEvEEEENS_8epilogue10collective6detail29Sm90TmaWarpSpecializedAdapterINS21_15DefaultEpilogueISL_NSB_IJNSB_IJlllEEESD_SW_EEES26_NS20_6thread17LinearCombinationISL_Li1EffLNS27_9ScaleType4KindE0ELNS_15FloatRoundStyleE2ESL_EENS_4gemm15EpilogueDefaultEEEEEvvEEEEvNT_6ParamsE,"a",@progbits
	.sectionflags	@""
	.align	4
.nv.constant0._ZN7cutlass13device_kernelINS_4conv6kernel13ConvUniversalINS1_16ConvProblemShapeILNS1_8OperatorE0ELi2EEENS1_10collective14CollectiveConvINS1_46MainloopSm90TmaGmmaWarpSpecializedImplicitGemmILS5_0ELi9ELi2EN4cute5tupleIJNSA_1CILi1EEESD_SD_EEENS1_36KernelImplicitTmaWarpSpecializedSm90ELi1EEENSB_IJNSC_ILi128EEENSC_ILi64EEENSB_IJSI_EEEEEENS_6half_tESL_NSA_8TiledMMAINSA_8MMA_AtomIJNSA_4SM904GMMA25MMA_64x64x16_F32F16F16_SSILNSP_5MajorE0ELSR_0ELNSP_7ScaleInE1ELSS_1EEEEEENSA_6LayoutISE_NSB_IJNSC_ILi0EEESW_SW_EEEEENSB_IJNSA_10UnderscoreESZ_SZ_EEEEENS7_6detail26Sm90ImplicitGemmTileTraitsINSA_20SM90_TMA_LOAD_IM2COLENSA_14ComposedLayoutINSA_7SwizzleILi3ELi4ELi3EEENSA_18smem_ptr_flag_bitsILi16EEENSV_INSB_IJNSB_IJNSC_ILi8EEENSC_ILi16EEEEEENSB_IJSI_SD_EEENSB_IJSD_NSC_ILi9EEEEEEEEENSB_IJNSB_IJSI_NSC_ILi512EEEEEENSB_IJSD_SW_EEENSB_IJSW_NSC_ILi8192EEEEEEEEEEEEEvEENS13_INSA_13SM90_TMA_LOADENS15_IS17_S19_NSV_INSB_IJNSB_IJS1A_S1A_EEES1D_S1F_EEENSB_IJS1I_S1J_NSB_IJSW_NSC_ILi4096EEEEEEEEEEEEEvEEEENS_8epilogue10collective6detail29Sm90TmaWarpSpecializedAdapterINS21_15DefaultEpilogueISL_NSB_IJNSB_IJlllEEESD_SW_EEES26_NS20_6thread17LinearCombinationISL_Li1EffLNS27_9ScaleType4KindE0ELNS_15FloatRoundStyleE2ESL_EENS_4gemm15EpilogueDefaultEEEEEvvEEEEvNT_6ParamsE:
	.zero		1536


//--------------------- SYMBOLS --------------------------

	.type		.nv.reservedSmem.offset0,@object
	.size		.nv.reservedSmem.offset0,0x4
